//
// Generated by NVIDIA NVVM Compiler
//
// Compiler Build ID: CL-36424714
// Cuda compilation tools, release 13.0, V13.0.88
// Based on NVVM 20.0.0
//

.version 9.0
.target sm_100
.address_size 64

	// .globl	_Z23attention_only_loopfreePKfS0_S0_S0_S0_Pfiif

.visible .entry _Z23attention_only_loopfreePKfS0_S0_S0_S0_Pfiif(
	.param .u64 .ptr .align 1 _Z23attention_only_loopfreePKfS0_S0_S0_S0_Pfiif_param_0,
	.param .u64 .ptr .align 1 _Z23attention_only_loopfreePKfS0_S0_S0_S0_Pfiif_param_1,
	.param .u64 .ptr .align 1 _Z23attention_only_loopfreePKfS0_S0_S0_S0_Pfiif_param_2,
	.param .u64 .ptr .align 1 _Z23attention_only_loopfreePKfS0_S0_S0_S0_Pfiif_param_3,
	.param .u64 .ptr .align 1 _Z23attention_only_loopfreePKfS0_S0_S0_S0_Pfiif_param_4,
	.param .u64 .ptr .align 1 _Z23attention_only_loopfreePKfS0_S0_S0_S0_Pfiif_param_5,
	.param .u32 _Z23attention_only_loopfreePKfS0_S0_S0_S0_Pfiif_param_6,
	.param .u32 _Z23attention_only_loopfreePKfS0_S0_S0_S0_Pfiif_param_7,
	.param .f32 _Z23attention_only_loopfreePKfS0_S0_S0_S0_Pfiif_param_8
)
{
	.reg .pred 	%p<137>;
	.reg .b32 	%r<303>;
	.reg .b32 	%f<3052>;
	.reg .b64 	%rd<28>;

	ld.param.u64 	%rd1, [_Z23attention_only_loopfreePKfS0_S0_S0_S0_Pfiif_param_0];
	ld.param.u32 	%r16, [_Z23attention_only_loopfreePKfS0_S0_S0_S0_Pfiif_param_6];
	mov.u32 	%r1, %ctaid.x;
	mov.u32 	%r299, %tid.x;
	setp.ge.s32 	%p1, %r1, %r16;
	@%p1 bra 	$L__BB0_10;
	ld.param.u32 	%r296, [_Z23attention_only_loopfreePKfS0_S0_S0_S0_Pfiif_param_7];
	cvta.to.global.u64 	%rd7, %rd1;
	shl.b32 	%r17, %r1, 7;
	mul.wide.u32 	%rd8, %r17, 4;
	add.s64 	%rd9, %rd7, %rd8;
	ld.global.nc.f32 	%f1, [%rd9];
	ld.global.nc.f32 	%f2, [%rd9+4];
	ld.global.nc.f32 	%f3, [%rd9+8];
	ld.global.nc.f32 	%f4, [%rd9+12];
	ld.global.nc.f32 	%f5, [%rd9+16];
	ld.global.nc.f32 	%f6, [%rd9+20];
	ld.global.nc.f32 	%f7, [%rd9+24];
	ld.global.nc.f32 	%f8, [%rd9+28];
	ld.global.nc.f32 	%f9, [%rd9+32];
	ld.global.nc.f32 	%f10, [%rd9+36];
	ld.global.nc.f32 	%f11, [%rd9+40];
	ld.global.nc.f32 	%f12, [%rd9+44];
	ld.global.nc.f32 	%f13, [%rd9+48];
	ld.global.nc.f32 	%f14, [%rd9+52];
	ld.global.nc.f32 	%f15, [%rd9+56];
	ld.global.nc.f32 	%f16, [%rd9+60];
	ld.global.nc.f32 	%f17, [%rd9+64];
	ld.global.nc.f32 	%f18, [%rd9+68];
	ld.global.nc.f32 	%f19, [%rd9+72];
	ld.global.nc.f32 	%f20, [%rd9+76];
	ld.global.nc.f32 	%f21, [%rd9+80];
	ld.global.nc.f32 	%f22, [%rd9+84];
	ld.global.nc.f32 	%f23, [%rd9+88];
	ld.global.nc.f32 	%f24, [%rd9+92];
	ld.global.nc.f32 	%f25, [%rd9+96];
	ld.global.nc.f32 	%f26, [%rd9+100];
	ld.global.nc.f32 	%f27, [%rd9+104];
	ld.global.nc.f32 	%f28, [%rd9+108];
	ld.global.nc.f32 	%f29, [%rd9+112];
	ld.global.nc.f32 	%f30, [%rd9+116];
	ld.global.nc.f32 	%f31, [%rd9+120];
	ld.global.nc.f32 	%f32, [%rd9+124];
	ld.global.nc.f32 	%f33, [%rd9+128];
	ld.global.nc.f32 	%f34, [%rd9+132];
	ld.global.nc.f32 	%f35, [%rd9+136];
	ld.global.nc.f32 	%f36, [%rd9+140];
	ld.global.nc.f32 	%f37, [%rd9+144];
	ld.global.nc.f32 	%f38, [%rd9+148];
	ld.global.nc.f32 	%f39, [%rd9+152];
	ld.global.nc.f32 	%f40, [%rd9+156];
	ld.global.nc.f32 	%f41, [%rd9+160];
	ld.global.nc.f32 	%f42, [%rd9+164];
	ld.global.nc.f32 	%f43, [%rd9+168];
	ld.global.nc.f32 	%f44, [%rd9+172];
	ld.global.nc.f32 	%f45, [%rd9+176];
	ld.global.nc.f32 	%f46, [%rd9+180];
	ld.global.nc.f32 	%f47, [%rd9+184];
	ld.global.nc.f32 	%f48, [%rd9+188];
	ld.global.nc.f32 	%f49, [%rd9+192];
	ld.global.nc.f32 	%f50, [%rd9+196];
	ld.global.nc.f32 	%f51, [%rd9+200];
	ld.global.nc.f32 	%f52, [%rd9+204];
	ld.global.nc.f32 	%f53, [%rd9+208];
	ld.global.nc.f32 	%f54, [%rd9+212];
	ld.global.nc.f32 	%f55, [%rd9+216];
	ld.global.nc.f32 	%f56, [%rd9+220];
	ld.global.nc.f32 	%f57, [%rd9+224];
	ld.global.nc.f32 	%f58, [%rd9+228];
	ld.global.nc.f32 	%f59, [%rd9+232];
	ld.global.nc.f32 	%f60, [%rd9+236];
	ld.global.nc.f32 	%f61, [%rd9+240];
	ld.global.nc.f32 	%f62, [%rd9+244];
	ld.global.nc.f32 	%f63, [%rd9+248];
	ld.global.nc.f32 	%f64, [%rd9+252];
	ld.global.nc.f32 	%f65, [%rd9+256];
	ld.global.nc.f32 	%f66, [%rd9+260];
	ld.global.nc.f32 	%f67, [%rd9+264];
	ld.global.nc.f32 	%f68, [%rd9+268];
	ld.global.nc.f32 	%f69, [%rd9+272];
	ld.global.nc.f32 	%f70, [%rd9+276];
	ld.global.nc.f32 	%f71, [%rd9+280];
	ld.global.nc.f32 	%f72, [%rd9+284];
	ld.global.nc.f32 	%f73, [%rd9+288];
	ld.global.nc.f32 	%f74, [%rd9+292];
	ld.global.nc.f32 	%f75, [%rd9+296];
	ld.global.nc.f32 	%f76, [%rd9+300];
	ld.global.nc.f32 	%f77, [%rd9+304];
	ld.global.nc.f32 	%f78, [%rd9+308];
	ld.global.nc.f32 	%f79, [%rd9+312];
	ld.global.nc.f32 	%f80, [%rd9+316];
	ld.global.nc.f32 	%f81, [%rd9+320];
	ld.global.nc.f32 	%f82, [%rd9+324];
	ld.global.nc.f32 	%f83, [%rd9+328];
	ld.global.nc.f32 	%f84, [%rd9+332];
	ld.global.nc.f32 	%f85, [%rd9+336];
	ld.global.nc.f32 	%f86, [%rd9+340];
	ld.global.nc.f32 	%f87, [%rd9+344];
	ld.global.nc.f32 	%f88, [%rd9+348];
	ld.global.nc.f32 	%f89, [%rd9+352];
	ld.global.nc.f32 	%f90, [%rd9+356];
	ld.global.nc.f32 	%f91, [%rd9+360];
	ld.global.nc.f32 	%f92, [%rd9+364];
	ld.global.nc.f32 	%f93, [%rd9+368];
	ld.global.nc.f32 	%f94, [%rd9+372];
	ld.global.nc.f32 	%f95, [%rd9+376];
	ld.global.nc.f32 	%f96, [%rd9+380];
	ld.global.nc.f32 	%f97, [%rd9+384];
	ld.global.nc.f32 	%f98, [%rd9+388];
	ld.global.nc.f32 	%f99, [%rd9+392];
	ld.global.nc.f32 	%f100, [%rd9+396];
	ld.global.nc.f32 	%f101, [%rd9+400];
	ld.global.nc.f32 	%f102, [%rd9+404];
	ld.global.nc.f32 	%f103, [%rd9+408];
	ld.global.nc.f32 	%f104, [%rd9+412];
	ld.global.nc.f32 	%f105, [%rd9+416];
	ld.global.nc.f32 	%f106, [%rd9+420];
	ld.global.nc.f32 	%f107, [%rd9+424];
	ld.global.nc.f32 	%f108, [%rd9+428];
	ld.global.nc.f32 	%f109, [%rd9+432];
	ld.global.nc.f32 	%f110, [%rd9+436];
	ld.global.nc.f32 	%f111, [%rd9+440];
	ld.global.nc.f32 	%f112, [%rd9+444];
	ld.global.nc.f32 	%f113, [%rd9+448];
	ld.global.nc.f32 	%f114, [%rd9+452];
	ld.global.nc.f32 	%f115, [%rd9+456];
	ld.global.nc.f32 	%f116, [%rd9+460];
	ld.global.nc.f32 	%f117, [%rd9+464];
	ld.global.nc.f32 	%f118, [%rd9+468];
	ld.global.nc.f32 	%f119, [%rd9+472];
	ld.global.nc.f32 	%f120, [%rd9+476];
	ld.global.nc.f32 	%f121, [%rd9+480];
	ld.global.nc.f32 	%f122, [%rd9+484];
	ld.global.nc.f32 	%f123, [%rd9+488];
	ld.global.nc.f32 	%f124, [%rd9+492];
	ld.global.nc.f32 	%f125, [%rd9+496];
	ld.global.nc.f32 	%f126, [%rd9+500];
	ld.global.nc.f32 	%f127, [%rd9+504];
	ld.global.nc.f32 	%f128, [%rd9+508];
	setp.ge.s32 	%p2, %r299, %r296;
	mov.f32 	%f2920, 0fF149F2CA;
	mov.f32 	%f2662, 0f00000000;
	mov.f32 	%f2663, %f2662;
	mov.f32 	%f2664, %f2662;
	mov.f32 	%f2665, %f2662;
	mov.f32 	%f2666, %f2662;
	mov.f32 	%f2667, %f2662;
	mov.f32 	%f2668, %f2662;
	mov.f32 	%f2669, %f2662;
	mov.f32 	%f2670, %f2662;
	mov.f32 	%f2671, %f2662;
	mov.f32 	%f2672, %f2662;
	mov.f32 	%f2673, %f2662;
	mov.f32 	%f2674, %f2662;
	mov.f32 	%f2675, %f2662;
	mov.f32 	%f2676, %f2662;
	mov.f32 	%f2677, %f2662;
	mov.f32 	%f2678, %f2662;
	mov.f32 	%f2679, %f2662;
	mov.f32 	%f2680, %f2662;
	mov.f32 	%f2681, %f2662;
	mov.f32 	%f2682, %f2662;
	mov.f32 	%f2683, %f2662;
	mov.f32 	%f2684, %f2662;
	mov.f32 	%f2685, %f2662;
	mov.f32 	%f2686, %f2662;
	mov.f32 	%f2687, %f2662;
	mov.f32 	%f2688, %f2662;
	mov.f32 	%f2689, %f2662;
	mov.f32 	%f2690, %f2662;
	mov.f32 	%f2691, %f2662;
	mov.f32 	%f2692, %f2662;
	mov.f32 	%f2693, %f2662;
	mov.f32 	%f2694, %f2662;
	mov.f32 	%f2695, %f2662;
	mov.f32 	%f2696, %f2662;
	mov.f32 	%f2697, %f2662;
	mov.f32 	%f2698, %f2662;
	mov.f32 	%f2699, %f2662;
	mov.f32 	%f2700, %f2662;
	mov.f32 	%f2701, %f2662;
	mov.f32 	%f2702, %f2662;
	mov.f32 	%f2703, %f2662;
	mov.f32 	%f2704, %f2662;
	mov.f32 	%f2705, %f2662;
	mov.f32 	%f2706, %f2662;
	mov.f32 	%f2707, %f2662;
	mov.f32 	%f2708, %f2662;
	mov.f32 	%f2709, %f2662;
	mov.f32 	%f2710, %f2662;
	mov.f32 	%f2711, %f2662;
	mov.f32 	%f2712, %f2662;
	mov.f32 	%f2713, %f2662;
	mov.f32 	%f2714, %f2662;
	mov.f32 	%f2715, %f2662;
	mov.f32 	%f2716, %f2662;
	mov.f32 	%f2717, %f2662;
	mov.f32 	%f2718, %f2662;
	mov.f32 	%f2719, %f2662;
	mov.f32 	%f2720, %f2662;
	mov.f32 	%f2721, %f2662;
	mov.f32 	%f2722, %f2662;
	mov.f32 	%f2723, %f2662;
	mov.f32 	%f2724, %f2662;
	mov.f32 	%f2725, %f2662;
	mov.f32 	%f2726, %f2662;
	mov.f32 	%f2727, %f2662;
	mov.f32 	%f2728, %f2662;
	mov.f32 	%f2729, %f2662;
	mov.f32 	%f2730, %f2662;
	mov.f32 	%f2731, %f2662;
	mov.f32 	%f2732, %f2662;
	mov.f32 	%f2733, %f2662;
	mov.f32 	%f2734, %f2662;
	mov.f32 	%f2735, %f2662;
	mov.f32 	%f2736, %f2662;
	mov.f32 	%f2737, %f2662;
	mov.f32 	%f2738, %f2662;
	mov.f32 	%f2739, %f2662;
	mov.f32 	%f2740, %f2662;
	mov.f32 	%f2741, %f2662;
	mov.f32 	%f2742, %f2662;
	mov.f32 	%f2743, %f2662;
	mov.f32 	%f2744, %f2662;
	mov.f32 	%f2745, %f2662;
	mov.f32 	%f2746, %f2662;
	mov.f32 	%f2747, %f2662;
	mov.f32 	%f2748, %f2662;
	mov.f32 	%f2749, %f2662;
	mov.f32 	%f2750, %f2662;
	mov.f32 	%f2751, %f2662;
	mov.f32 	%f2752, %f2662;
	mov.f32 	%f2753, %f2662;
	mov.f32 	%f2754, %f2662;
	mov.f32 	%f2755, %f2662;
	mov.f32 	%f2756, %f2662;
	mov.f32 	%f2757, %f2662;
	mov.f32 	%f2758, %f2662;
	mov.f32 	%f2759, %f2662;
	mov.f32 	%f2760, %f2662;
	mov.f32 	%f2761, %f2662;
	mov.f32 	%f2762, %f2662;
	mov.f32 	%f2763, %f2662;
	mov.f32 	%f2764, %f2662;
	mov.f32 	%f2765, %f2662;
	mov.f32 	%f2766, %f2662;
	mov.f32 	%f2767, %f2662;
	mov.f32 	%f2768, %f2662;
	mov.f32 	%f2769, %f2662;
	mov.f32 	%f2770, %f2662;
	mov.f32 	%f2771, %f2662;
	mov.f32 	%f2772, %f2662;
	mov.f32 	%f2773, %f2662;
	mov.f32 	%f2774, %f2662;
	mov.f32 	%f2775, %f2662;
	mov.f32 	%f2776, %f2662;
	mov.f32 	%f2777, %f2662;
	mov.f32 	%f2778, %f2662;
	mov.f32 	%f2779, %f2662;
	mov.f32 	%f2780, %f2662;
	mov.f32 	%f2781, %f2662;
	mov.f32 	%f2782, %f2662;
	mov.f32 	%f2783, %f2662;
	mov.f32 	%f2784, %f2662;
	mov.f32 	%f2785, %f2662;
	mov.f32 	%f2786, %f2662;
	mov.f32 	%f2787, %f2662;
	mov.f32 	%f2788, %f2662;
	mov.f32 	%f2789, %f2662;
	mov.f32 	%f2790, %f2662;
	@%p2 bra 	$L__BB0_4;
	shl.b32 	%r298, %r299, 7;
	mov.f32 	%f2660, 0fF149F2CA;
	mov.f32 	%f2662, 0f00000000;
$L__BB0_3:
	ld.param.f32 	%f2530, [_Z23attention_only_loopfreePKfS0_S0_S0_S0_Pfiif_param_8];
	ld.param.u32 	%r297, [_Z23attention_only_loopfreePKfS0_S0_S0_S0_Pfiif_param_7];
	ld.param.u64 	%rd26, [_Z23attention_only_loopfreePKfS0_S0_S0_S0_Pfiif_param_4];
	ld.param.u64 	%rd25, [_Z23attention_only_loopfreePKfS0_S0_S0_S0_Pfiif_param_3];
	cvta.to.global.u64 	%rd10, %rd25;
	mul.wide.u32 	%rd11, %r298, 4;
	add.s64 	%rd12, %rd10, %rd11;
	ld.global.nc.f32 	%f1044, [%rd12];
	fma.rn.f32 	%f1045, %f1, %f1044, 0f00000000;
	ld.global.nc.f32 	%f1046, [%rd12+4];
	fma.rn.f32 	%f1047, %f2, %f1046, %f1045;
	ld.global.nc.f32 	%f1048, [%rd12+8];
	fma.rn.f32 	%f1049, %f3, %f1048, %f1047;
	ld.global.nc.f32 	%f1050, [%rd12+12];
	fma.rn.f32 	%f1051, %f4, %f1050, %f1049;
	ld.global.nc.f32 	%f1052, [%rd12+16];
	fma.rn.f32 	%f1053, %f5, %f1052, %f1051;
	ld.global.nc.f32 	%f1054, [%rd12+20];
	fma.rn.f32 	%f1055, %f6, %f1054, %f1053;
	ld.global.nc.f32 	%f1056, [%rd12+24];
	fma.rn.f32 	%f1057, %f7, %f1056, %f1055;
	ld.global.nc.f32 	%f1058, [%rd12+28];
	fma.rn.f32 	%f1059, %f8, %f1058, %f1057;
	ld.global.nc.f32 	%f1060, [%rd12+32];
	fma.rn.f32 	%f1061, %f9, %f1060, %f1059;
	ld.global.nc.f32 	%f1062, [%rd12+36];
	fma.rn.f32 	%f1063, %f10, %f1062, %f1061;
	ld.global.nc.f32 	%f1064, [%rd12+40];
	fma.rn.f32 	%f1065, %f11, %f1064, %f1063;
	ld.global.nc.f32 	%f1066, [%rd12+44];
	fma.rn.f32 	%f1067, %f12, %f1066, %f1065;
	ld.global.nc.f32 	%f1068, [%rd12+48];
	fma.rn.f32 	%f1069, %f13, %f1068, %f1067;
	ld.global.nc.f32 	%f1070, [%rd12+52];
	fma.rn.f32 	%f1071, %f14, %f1070, %f1069;
	ld.global.nc.f32 	%f1072, [%rd12+56];
	fma.rn.f32 	%f1073, %f15, %f1072, %f1071;
	ld.global.nc.f32 	%f1074, [%rd12+60];
	fma.rn.f32 	%f1075, %f16, %f1074, %f1073;
	ld.global.nc.f32 	%f1076, [%rd12+64];
	fma.rn.f32 	%f1077, %f17, %f1076, %f1075;
	ld.global.nc.f32 	%f1078, [%rd12+68];
	fma.rn.f32 	%f1079, %f18, %f1078, %f1077;
	ld.global.nc.f32 	%f1080, [%rd12+72];
	fma.rn.f32 	%f1081, %f19, %f1080, %f1079;
	ld.global.nc.f32 	%f1082, [%rd12+76];
	fma.rn.f32 	%f1083, %f20, %f1082, %f1081;
	ld.global.nc.f32 	%f1084, [%rd12+80];
	fma.rn.f32 	%f1085, %f21, %f1084, %f1083;
	ld.global.nc.f32 	%f1086, [%rd12+84];
	fma.rn.f32 	%f1087, %f22, %f1086, %f1085;
	ld.global.nc.f32 	%f1088, [%rd12+88];
	fma.rn.f32 	%f1089, %f23, %f1088, %f1087;
	ld.global.nc.f32 	%f1090, [%rd12+92];
	fma.rn.f32 	%f1091, %f24, %f1090, %f1089;
	ld.global.nc.f32 	%f1092, [%rd12+96];
	fma.rn.f32 	%f1093, %f25, %f1092, %f1091;
	ld.global.nc.f32 	%f1094, [%rd12+100];
	fma.rn.f32 	%f1095, %f26, %f1094, %f1093;
	ld.global.nc.f32 	%f1096, [%rd12+104];
	fma.rn.f32 	%f1097, %f27, %f1096, %f1095;
	ld.global.nc.f32 	%f1098, [%rd12+108];
	fma.rn.f32 	%f1099, %f28, %f1098, %f1097;
	ld.global.nc.f32 	%f1100, [%rd12+112];
	fma.rn.f32 	%f1101, %f29, %f1100, %f1099;
	ld.global.nc.f32 	%f1102, [%rd12+116];
	fma.rn.f32 	%f1103, %f30, %f1102, %f1101;
	ld.global.nc.f32 	%f1104, [%rd12+120];
	fma.rn.f32 	%f1105, %f31, %f1104, %f1103;
	ld.global.nc.f32 	%f1106, [%rd12+124];
	fma.rn.f32 	%f1107, %f32, %f1106, %f1105;
	ld.global.nc.f32 	%f1108, [%rd12+128];
	fma.rn.f32 	%f1109, %f33, %f1108, %f1107;
	ld.global.nc.f32 	%f1110, [%rd12+132];
	fma.rn.f32 	%f1111, %f34, %f1110, %f1109;
	ld.global.nc.f32 	%f1112, [%rd12+136];
	fma.rn.f32 	%f1113, %f35, %f1112, %f1111;
	ld.global.nc.f32 	%f1114, [%rd12+140];
	fma.rn.f32 	%f1115, %f36, %f1114, %f1113;
	ld.global.nc.f32 	%f1116, [%rd12+144];
	fma.rn.f32 	%f1117, %f37, %f1116, %f1115;
	ld.global.nc.f32 	%f1118, [%rd12+148];
	fma.rn.f32 	%f1119, %f38, %f1118, %f1117;
	ld.global.nc.f32 	%f1120, [%rd12+152];
	fma.rn.f32 	%f1121, %f39, %f1120, %f1119;
	ld.global.nc.f32 	%f1122, [%rd12+156];
	fma.rn.f32 	%f1123, %f40, %f1122, %f1121;
	ld.global.nc.f32 	%f1124, [%rd12+160];
	fma.rn.f32 	%f1125, %f41, %f1124, %f1123;
	ld.global.nc.f32 	%f1126, [%rd12+164];
	fma.rn.f32 	%f1127, %f42, %f1126, %f1125;
	ld.global.nc.f32 	%f1128, [%rd12+168];
	fma.rn.f32 	%f1129, %f43, %f1128, %f1127;
	ld.global.nc.f32 	%f1130, [%rd12+172];
	fma.rn.f32 	%f1131, %f44, %f1130, %f1129;
	ld.global.nc.f32 	%f1132, [%rd12+176];
	fma.rn.f32 	%f1133, %f45, %f1132, %f1131;
	ld.global.nc.f32 	%f1134, [%rd12+180];
	fma.rn.f32 	%f1135, %f46, %f1134, %f1133;
	ld.global.nc.f32 	%f1136, [%rd12+184];
	fma.rn.f32 	%f1137, %f47, %f1136, %f1135;
	ld.global.nc.f32 	%f1138, [%rd12+188];
	fma.rn.f32 	%f1139, %f48, %f1138, %f1137;
	ld.global.nc.f32 	%f1140, [%rd12+192];
	fma.rn.f32 	%f1141, %f49, %f1140, %f1139;
	ld.global.nc.f32 	%f1142, [%rd12+196];
	fma.rn.f32 	%f1143, %f50, %f1142, %f1141;
	ld.global.nc.f32 	%f1144, [%rd12+200];
	fma.rn.f32 	%f1145, %f51, %f1144, %f1143;
	ld.global.nc.f32 	%f1146, [%rd12+204];
	fma.rn.f32 	%f1147, %f52, %f1146, %f1145;
	ld.global.nc.f32 	%f1148, [%rd12+208];
	fma.rn.f32 	%f1149, %f53, %f1148, %f1147;
	ld.global.nc.f32 	%f1150, [%rd12+212];
	fma.rn.f32 	%f1151, %f54, %f1150, %f1149;
	ld.global.nc.f32 	%f1152, [%rd12+216];
	fma.rn.f32 	%f1153, %f55, %f1152, %f1151;
	ld.global.nc.f32 	%f1154, [%rd12+220];
	fma.rn.f32 	%f1155, %f56, %f1154, %f1153;
	ld.global.nc.f32 	%f1156, [%rd12+224];
	fma.rn.f32 	%f1157, %f57, %f1156, %f1155;
	ld.global.nc.f32 	%f1158, [%rd12+228];
	fma.rn.f32 	%f1159, %f58, %f1158, %f1157;
	ld.global.nc.f32 	%f1160, [%rd12+232];
	fma.rn.f32 	%f1161, %f59, %f1160, %f1159;
	ld.global.nc.f32 	%f1162, [%rd12+236];
	fma.rn.f32 	%f1163, %f60, %f1162, %f1161;
	ld.global.nc.f32 	%f1164, [%rd12+240];
	fma.rn.f32 	%f1165, %f61, %f1164, %f1163;
	ld.global.nc.f32 	%f1166, [%rd12+244];
	fma.rn.f32 	%f1167, %f62, %f1166, %f1165;
	ld.global.nc.f32 	%f1168, [%rd12+248];
	fma.rn.f32 	%f1169, %f63, %f1168, %f1167;
	ld.global.nc.f32 	%f1170, [%rd12+252];
	fma.rn.f32 	%f1171, %f64, %f1170, %f1169;
	ld.global.nc.f32 	%f1172, [%rd12+256];
	fma.rn.f32 	%f1173, %f65, %f1172, %f1171;
	ld.global.nc.f32 	%f1174, [%rd12+260];
	fma.rn.f32 	%f1175, %f66, %f1174, %f1173;
	ld.global.nc.f32 	%f1176, [%rd12+264];
	fma.rn.f32 	%f1177, %f67, %f1176, %f1175;
	ld.global.nc.f32 	%f1178, [%rd12+268];
	fma.rn.f32 	%f1179, %f68, %f1178, %f1177;
	ld.global.nc.f32 	%f1180, [%rd12+272];
	fma.rn.f32 	%f1181, %f69, %f1180, %f1179;
	ld.global.nc.f32 	%f1182, [%rd12+276];
	fma.rn.f32 	%f1183, %f70, %f1182, %f1181;
	ld.global.nc.f32 	%f1184, [%rd12+280];
	fma.rn.f32 	%f1185, %f71, %f1184, %f1183;
	ld.global.nc.f32 	%f1186, [%rd12+284];
	fma.rn.f32 	%f1187, %f72, %f1186, %f1185;
	ld.global.nc.f32 	%f1188, [%rd12+288];
	fma.rn.f32 	%f1189, %f73, %f1188, %f1187;
	ld.global.nc.f32 	%f1190, [%rd12+292];
	fma.rn.f32 	%f1191, %f74, %f1190, %f1189;
	ld.global.nc.f32 	%f1192, [%rd12+296];
	fma.rn.f32 	%f1193, %f75, %f1192, %f1191;
	ld.global.nc.f32 	%f1194, [%rd12+300];
	fma.rn.f32 	%f1195, %f76, %f1194, %f1193;
	ld.global.nc.f32 	%f1196, [%rd12+304];
	fma.rn.f32 	%f1197, %f77, %f1196, %f1195;
	ld.global.nc.f32 	%f1198, [%rd12+308];
	fma.rn.f32 	%f1199, %f78, %f1198, %f1197;
	ld.global.nc.f32 	%f1200, [%rd12+312];
	fma.rn.f32 	%f1201, %f79, %f1200, %f1199;
	ld.global.nc.f32 	%f1202, [%rd12+316];
	fma.rn.f32 	%f1203, %f80, %f1202, %f1201;
	ld.global.nc.f32 	%f1204, [%rd12+320];
	fma.rn.f32 	%f1205, %f81, %f1204, %f1203;
	ld.global.nc.f32 	%f1206, [%rd12+324];
	fma.rn.f32 	%f1207, %f82, %f1206, %f1205;
	ld.global.nc.f32 	%f1208, [%rd12+328];
	fma.rn.f32 	%f1209, %f83, %f1208, %f1207;
	ld.global.nc.f32 	%f1210, [%rd12+332];
	fma.rn.f32 	%f1211, %f84, %f1210, %f1209;
	ld.global.nc.f32 	%f1212, [%rd12+336];
	fma.rn.f32 	%f1213, %f85, %f1212, %f1211;
	ld.global.nc.f32 	%f1214, [%rd12+340];
	fma.rn.f32 	%f1215, %f86, %f1214, %f1213;
	ld.global.nc.f32 	%f1216, [%rd12+344];
	fma.rn.f32 	%f1217, %f87, %f1216, %f1215;
	ld.global.nc.f32 	%f1218, [%rd12+348];
	fma.rn.f32 	%f1219, %f88, %f1218, %f1217;
	ld.global.nc.f32 	%f1220, [%rd12+352];
	fma.rn.f32 	%f1221, %f89, %f1220, %f1219;
	ld.global.nc.f32 	%f1222, [%rd12+356];
	fma.rn.f32 	%f1223, %f90, %f1222, %f1221;
	ld.global.nc.f32 	%f1224, [%rd12+360];
	fma.rn.f32 	%f1225, %f91, %f1224, %f1223;
	ld.global.nc.f32 	%f1226, [%rd12+364];
	fma.rn.f32 	%f1227, %f92, %f1226, %f1225;
	ld.global.nc.f32 	%f1228, [%rd12+368];
	fma.rn.f32 	%f1229, %f93, %f1228, %f1227;
	ld.global.nc.f32 	%f1230, [%rd12+372];
	fma.rn.f32 	%f1231, %f94, %f1230, %f1229;
	ld.global.nc.f32 	%f1232, [%rd12+376];
	fma.rn.f32 	%f1233, %f95, %f1232, %f1231;
	ld.global.nc.f32 	%f1234, [%rd12+380];
	fma.rn.f32 	%f1235, %f96, %f1234, %f1233;
	ld.global.nc.f32 	%f1236, [%rd12+384];
	fma.rn.f32 	%f1237, %f97, %f1236, %f1235;
	ld.global.nc.f32 	%f1238, [%rd12+388];
	fma.rn.f32 	%f1239, %f98, %f1238, %f1237;
	ld.global.nc.f32 	%f1240, [%rd12+392];
	fma.rn.f32 	%f1241, %f99, %f1240, %f1239;
	ld.global.nc.f32 	%f1242, [%rd12+396];
	fma.rn.f32 	%f1243, %f100, %f1242, %f1241;
	ld.global.nc.f32 	%f1244, [%rd12+400];
	fma.rn.f32 	%f1245, %f101, %f1244, %f1243;
	ld.global.nc.f32 	%f1246, [%rd12+404];
	fma.rn.f32 	%f1247, %f102, %f1246, %f1245;
	ld.global.nc.f32 	%f1248, [%rd12+408];
	fma.rn.f32 	%f1249, %f103, %f1248, %f1247;
	ld.global.nc.f32 	%f1250, [%rd12+412];
	fma.rn.f32 	%f1251, %f104, %f1250, %f1249;
	ld.global.nc.f32 	%f1252, [%rd12+416];
	fma.rn.f32 	%f1253, %f105, %f1252, %f1251;
	ld.global.nc.f32 	%f1254, [%rd12+420];
	fma.rn.f32 	%f1255, %f106, %f1254, %f1253;
	ld.global.nc.f32 	%f1256, [%rd12+424];
	fma.rn.f32 	%f1257, %f107, %f1256, %f1255;
	ld.global.nc.f32 	%f1258, [%rd12+428];
	fma.rn.f32 	%f1259, %f108, %f1258, %f1257;
	ld.global.nc.f32 	%f1260, [%rd12+432];
	fma.rn.f32 	%f1261, %f109, %f1260, %f1259;
	ld.global.nc.f32 	%f1262, [%rd12+436];
	fma.rn.f32 	%f1263, %f110, %f1262, %f1261;
	ld.global.nc.f32 	%f1264, [%rd12+440];
	fma.rn.f32 	%f1265, %f111, %f1264, %f1263;
	ld.global.nc.f32 	%f1266, [%rd12+444];
	fma.rn.f32 	%f1267, %f112, %f1266, %f1265;
	ld.global.nc.f32 	%f1268, [%rd12+448];
	fma.rn.f32 	%f1269, %f113, %f1268, %f1267;
	ld.global.nc.f32 	%f1270, [%rd12+452];
	fma.rn.f32 	%f1271, %f114, %f1270, %f1269;
	ld.global.nc.f32 	%f1272, [%rd12+456];
	fma.rn.f32 	%f1273, %f115, %f1272, %f1271;
	ld.global.nc.f32 	%f1274, [%rd12+460];
	fma.rn.f32 	%f1275, %f116, %f1274, %f1273;
	ld.global.nc.f32 	%f1276, [%rd12+464];
	fma.rn.f32 	%f1277, %f117, %f1276, %f1275;
	ld.global.nc.f32 	%f1278, [%rd12+468];
	fma.rn.f32 	%f1279, %f118, %f1278, %f1277;
	ld.global.nc.f32 	%f1280, [%rd12+472];
	fma.rn.f32 	%f1281, %f119, %f1280, %f1279;
	ld.global.nc.f32 	%f1282, [%rd12+476];
	fma.rn.f32 	%f1283, %f120, %f1282, %f1281;
	ld.global.nc.f32 	%f1284, [%rd12+480];
	fma.rn.f32 	%f1285, %f121, %f1284, %f1283;
	ld.global.nc.f32 	%f1286, [%rd12+484];
	fma.rn.f32 	%f1287, %f122, %f1286, %f1285;
	ld.global.nc.f32 	%f1288, [%rd12+488];
	fma.rn.f32 	%f1289, %f123, %f1288, %f1287;
	ld.global.nc.f32 	%f1290, [%rd12+492];
	fma.rn.f32 	%f1291, %f124, %f1290, %f1289;
	ld.global.nc.f32 	%f1292, [%rd12+496];
	fma.rn.f32 	%f1293, %f125, %f1292, %f1291;
	ld.global.nc.f32 	%f1294, [%rd12+500];
	fma.rn.f32 	%f1295, %f126, %f1294, %f1293;
	ld.global.nc.f32 	%f1296, [%rd12+504];
	fma.rn.f32 	%f1297, %f127, %f1296, %f1295;
	ld.global.nc.f32 	%f1298, [%rd12+508];
	fma.rn.f32 	%f1299, %f128, %f1298, %f1297;
	mul.f32 	%f1300, %f2530, %f1299;
	max.f32 	%f2920, %f2660, %f1300;
	sub.f32 	%f1301, %f2660, %f2920;
	fma.rn.f32 	%f1302, %f1301, 0f3BBB989D, 0f3F000000;
	cvt.sat.f32.f32 	%f1303, %f1302;
	mov.f32 	%f1304, 0f4B400001;
	mov.f32 	%f1305, 0f437C0000;
	fma.rm.f32 	%f1306, %f1303, %f1305, %f1304;
	add.f32 	%f1307, %f1306, 0fCB40007F;
	neg.f32 	%f1308, %f1307;
	fma.rn.f32 	%f1309, %f1301, 0f3FB8AA3B, %f1308;
	fma.rn.f32 	%f1310, %f1301, 0f32A57060, %f1309;
	mov.b32 	%r18, %f1306;
	shl.b32 	%r19, %r18, 23;
	mov.b32 	%f1311, %r19;
	ex2.approx.ftz.f32 	%f1312, %f1310;
	mul.f32 	%f1313, %f1312, %f1311;
	sub.f32 	%f1314, %f1300, %f2920;
	fma.rn.f32 	%f1315, %f1314, 0f3BBB989D, 0f3F000000;
	cvt.sat.f32.f32 	%f1316, %f1315;
	fma.rm.f32 	%f1317, %f1316, %f1305, %f1304;
	add.f32 	%f1318, %f1317, 0fCB40007F;
	neg.f32 	%f1319, %f1318;
	fma.rn.f32 	%f1320, %f1314, 0f3FB8AA3B, %f1319;
	fma.rn.f32 	%f1321, %f1314, 0f32A57060, %f1320;
	mov.b32 	%r20, %f1317;
	shl.b32 	%r21, %r20, 23;
	mov.b32 	%f1322, %r21;
	ex2.approx.ftz.f32 	%f1323, %f1321;
	mul.f32 	%f1324, %f1323, %f1322;
	fma.rn.f32 	%f2790, %f2790, %f1313, %f1324;
	cvta.to.global.u64 	%rd13, %rd26;
	add.s64 	%rd14, %rd13, %rd11;
	ld.global.nc.f32 	%f1325, [%rd14];
	mul.f32 	%f1326, %f1324, %f1325;
	fma.rn.f32 	%f2789, %f1313, %f2789, %f1326;
	ld.global.nc.f32 	%f1327, [%rd14+4];
	mul.f32 	%f1328, %f1324, %f1327;
	fma.rn.f32 	%f2788, %f1313, %f2788, %f1328;
	ld.global.nc.f32 	%f1329, [%rd14+8];
	mul.f32 	%f1330, %f1324, %f1329;
	fma.rn.f32 	%f2787, %f1313, %f2787, %f1330;
	ld.global.nc.f32 	%f1331, [%rd14+12];
	mul.f32 	%f1332, %f1324, %f1331;
	fma.rn.f32 	%f2786, %f1313, %f2786, %f1332;
	ld.global.nc.f32 	%f1333, [%rd14+16];
	mul.f32 	%f1334, %f1324, %f1333;
	fma.rn.f32 	%f2785, %f1313, %f2785, %f1334;
	ld.global.nc.f32 	%f1335, [%rd14+20];
	mul.f32 	%f1336, %f1324, %f1335;
	fma.rn.f32 	%f2784, %f1313, %f2784, %f1336;
	ld.global.nc.f32 	%f1337, [%rd14+24];
	mul.f32 	%f1338, %f1324, %f1337;
	fma.rn.f32 	%f2783, %f1313, %f2783, %f1338;
	ld.global.nc.f32 	%f1339, [%rd14+28];
	mul.f32 	%f1340, %f1324, %f1339;
	fma.rn.f32 	%f2782, %f1313, %f2782, %f1340;
	ld.global.nc.f32 	%f1341, [%rd14+32];
	mul.f32 	%f1342, %f1324, %f1341;
	fma.rn.f32 	%f2781, %f1313, %f2781, %f1342;
	ld.global.nc.f32 	%f1343, [%rd14+36];
	mul.f32 	%f1344, %f1324, %f1343;
	fma.rn.f32 	%f2780, %f1313, %f2780, %f1344;
	ld.global.nc.f32 	%f1345, [%rd14+40];
	mul.f32 	%f1346, %f1324, %f1345;
	fma.rn.f32 	%f2779, %f1313, %f2779, %f1346;
	ld.global.nc.f32 	%f1347, [%rd14+44];
	mul.f32 	%f1348, %f1324, %f1347;
	fma.rn.f32 	%f2778, %f1313, %f2778, %f1348;
	ld.global.nc.f32 	%f1349, [%rd14+48];
	mul.f32 	%f1350, %f1324, %f1349;
	fma.rn.f32 	%f2777, %f1313, %f2777, %f1350;
	ld.global.nc.f32 	%f1351, [%rd14+52];
	mul.f32 	%f1352, %f1324, %f1351;
	fma.rn.f32 	%f2776, %f1313, %f2776, %f1352;
	ld.global.nc.f32 	%f1353, [%rd14+56];
	mul.f32 	%f1354, %f1324, %f1353;
	fma.rn.f32 	%f2775, %f1313, %f2775, %f1354;
	ld.global.nc.f32 	%f1355, [%rd14+60];
	mul.f32 	%f1356, %f1324, %f1355;
	fma.rn.f32 	%f2774, %f1313, %f2774, %f1356;
	ld.global.nc.f32 	%f1357, [%rd14+64];
	mul.f32 	%f1358, %f1324, %f1357;
	fma.rn.f32 	%f2773, %f1313, %f2773, %f1358;
	ld.global.nc.f32 	%f1359, [%rd14+68];
	mul.f32 	%f1360, %f1324, %f1359;
	fma.rn.f32 	%f2772, %f1313, %f2772, %f1360;
	ld.global.nc.f32 	%f1361, [%rd14+72];
	mul.f32 	%f1362, %f1324, %f1361;
	fma.rn.f32 	%f2771, %f1313, %f2771, %f1362;
	ld.global.nc.f32 	%f1363, [%rd14+76];
	mul.f32 	%f1364, %f1324, %f1363;
	fma.rn.f32 	%f2770, %f1313, %f2770, %f1364;
	ld.global.nc.f32 	%f1365, [%rd14+80];
	mul.f32 	%f1366, %f1324, %f1365;
	fma.rn.f32 	%f2769, %f1313, %f2769, %f1366;
	ld.global.nc.f32 	%f1367, [%rd14+84];
	mul.f32 	%f1368, %f1324, %f1367;
	fma.rn.f32 	%f2768, %f1313, %f2768, %f1368;
	ld.global.nc.f32 	%f1369, [%rd14+88];
	mul.f32 	%f1370, %f1324, %f1369;
	fma.rn.f32 	%f2767, %f1313, %f2767, %f1370;
	ld.global.nc.f32 	%f1371, [%rd14+92];
	mul.f32 	%f1372, %f1324, %f1371;
	fma.rn.f32 	%f2766, %f1313, %f2766, %f1372;
	ld.global.nc.f32 	%f1373, [%rd14+96];
	mul.f32 	%f1374, %f1324, %f1373;
	fma.rn.f32 	%f2765, %f1313, %f2765, %f1374;
	ld.global.nc.f32 	%f1375, [%rd14+100];
	mul.f32 	%f1376, %f1324, %f1375;
	fma.rn.f32 	%f2764, %f1313, %f2764, %f1376;
	ld.global.nc.f32 	%f1377, [%rd14+104];
	mul.f32 	%f1378, %f1324, %f1377;
	fma.rn.f32 	%f2763, %f1313, %f2763, %f1378;
	ld.global.nc.f32 	%f1379, [%rd14+108];
	mul.f32 	%f1380, %f1324, %f1379;
	fma.rn.f32 	%f2762, %f1313, %f2762, %f1380;
	ld.global.nc.f32 	%f1381, [%rd14+112];
	mul.f32 	%f1382, %f1324, %f1381;
	fma.rn.f32 	%f2761, %f1313, %f2761, %f1382;
	ld.global.nc.f32 	%f1383, [%rd14+116];
	mul.f32 	%f1384, %f1324, %f1383;
	fma.rn.f32 	%f2760, %f1313, %f2760, %f1384;
	ld.global.nc.f32 	%f1385, [%rd14+120];
	mul.f32 	%f1386, %f1324, %f1385;
	fma.rn.f32 	%f2759, %f1313, %f2759, %f1386;
	ld.global.nc.f32 	%f1387, [%rd14+124];
	mul.f32 	%f1388, %f1324, %f1387;
	fma.rn.f32 	%f2758, %f1313, %f2758, %f1388;
	ld.global.nc.f32 	%f1389, [%rd14+128];
	mul.f32 	%f1390, %f1324, %f1389;
	fma.rn.f32 	%f2757, %f1313, %f2757, %f1390;
	ld.global.nc.f32 	%f1391, [%rd14+132];
	mul.f32 	%f1392, %f1324, %f1391;
	fma.rn.f32 	%f2756, %f1313, %f2756, %f1392;
	ld.global.nc.f32 	%f1393, [%rd14+136];
	mul.f32 	%f1394, %f1324, %f1393;
	fma.rn.f32 	%f2755, %f1313, %f2755, %f1394;
	ld.global.nc.f32 	%f1395, [%rd14+140];
	mul.f32 	%f1396, %f1324, %f1395;
	fma.rn.f32 	%f2754, %f1313, %f2754, %f1396;
	ld.global.nc.f32 	%f1397, [%rd14+144];
	mul.f32 	%f1398, %f1324, %f1397;
	fma.rn.f32 	%f2753, %f1313, %f2753, %f1398;
	ld.global.nc.f32 	%f1399, [%rd14+148];
	mul.f32 	%f1400, %f1324, %f1399;
	fma.rn.f32 	%f2752, %f1313, %f2752, %f1400;
	ld.global.nc.f32 	%f1401, [%rd14+152];
	mul.f32 	%f1402, %f1324, %f1401;
	fma.rn.f32 	%f2751, %f1313, %f2751, %f1402;
	ld.global.nc.f32 	%f1403, [%rd14+156];
	mul.f32 	%f1404, %f1324, %f1403;
	fma.rn.f32 	%f2750, %f1313, %f2750, %f1404;
	ld.global.nc.f32 	%f1405, [%rd14+160];
	mul.f32 	%f1406, %f1324, %f1405;
	fma.rn.f32 	%f2749, %f1313, %f2749, %f1406;
	ld.global.nc.f32 	%f1407, [%rd14+164];
	mul.f32 	%f1408, %f1324, %f1407;
	fma.rn.f32 	%f2748, %f1313, %f2748, %f1408;
	ld.global.nc.f32 	%f1409, [%rd14+168];
	mul.f32 	%f1410, %f1324, %f1409;
	fma.rn.f32 	%f2747, %f1313, %f2747, %f1410;
	ld.global.nc.f32 	%f1411, [%rd14+172];
	mul.f32 	%f1412, %f1324, %f1411;
	fma.rn.f32 	%f2746, %f1313, %f2746, %f1412;
	ld.global.nc.f32 	%f1413, [%rd14+176];
	mul.f32 	%f1414, %f1324, %f1413;
	fma.rn.f32 	%f2745, %f1313, %f2745, %f1414;
	ld.global.nc.f32 	%f1415, [%rd14+180];
	mul.f32 	%f1416, %f1324, %f1415;
	fma.rn.f32 	%f2744, %f1313, %f2744, %f1416;
	ld.global.nc.f32 	%f1417, [%rd14+184];
	mul.f32 	%f1418, %f1324, %f1417;
	fma.rn.f32 	%f2743, %f1313, %f2743, %f1418;
	ld.global.nc.f32 	%f1419, [%rd14+188];
	mul.f32 	%f1420, %f1324, %f1419;
	fma.rn.f32 	%f2742, %f1313, %f2742, %f1420;
	ld.global.nc.f32 	%f1421, [%rd14+192];
	mul.f32 	%f1422, %f1324, %f1421;
	fma.rn.f32 	%f2741, %f1313, %f2741, %f1422;
	ld.global.nc.f32 	%f1423, [%rd14+196];
	mul.f32 	%f1424, %f1324, %f1423;
	fma.rn.f32 	%f2740, %f1313, %f2740, %f1424;
	ld.global.nc.f32 	%f1425, [%rd14+200];
	mul.f32 	%f1426, %f1324, %f1425;
	fma.rn.f32 	%f2739, %f1313, %f2739, %f1426;
	ld.global.nc.f32 	%f1427, [%rd14+204];
	mul.f32 	%f1428, %f1324, %f1427;
	fma.rn.f32 	%f2738, %f1313, %f2738, %f1428;
	ld.global.nc.f32 	%f1429, [%rd14+208];
	mul.f32 	%f1430, %f1324, %f1429;
	fma.rn.f32 	%f2737, %f1313, %f2737, %f1430;
	ld.global.nc.f32 	%f1431, [%rd14+212];
	mul.f32 	%f1432, %f1324, %f1431;
	fma.rn.f32 	%f2736, %f1313, %f2736, %f1432;
	ld.global.nc.f32 	%f1433, [%rd14+216];
	mul.f32 	%f1434, %f1324, %f1433;
	fma.rn.f32 	%f2735, %f1313, %f2735, %f1434;
	ld.global.nc.f32 	%f1435, [%rd14+220];
	mul.f32 	%f1436, %f1324, %f1435;
	fma.rn.f32 	%f2734, %f1313, %f2734, %f1436;
	ld.global.nc.f32 	%f1437, [%rd14+224];
	mul.f32 	%f1438, %f1324, %f1437;
	fma.rn.f32 	%f2733, %f1313, %f2733, %f1438;
	ld.global.nc.f32 	%f1439, [%rd14+228];
	mul.f32 	%f1440, %f1324, %f1439;
	fma.rn.f32 	%f2732, %f1313, %f2732, %f1440;
	ld.global.nc.f32 	%f1441, [%rd14+232];
	mul.f32 	%f1442, %f1324, %f1441;
	fma.rn.f32 	%f2731, %f1313, %f2731, %f1442;
	ld.global.nc.f32 	%f1443, [%rd14+236];
	mul.f32 	%f1444, %f1324, %f1443;
	fma.rn.f32 	%f2730, %f1313, %f2730, %f1444;
	ld.global.nc.f32 	%f1445, [%rd14+240];
	mul.f32 	%f1446, %f1324, %f1445;
	fma.rn.f32 	%f2729, %f1313, %f2729, %f1446;
	ld.global.nc.f32 	%f1447, [%rd14+244];
	mul.f32 	%f1448, %f1324, %f1447;
	fma.rn.f32 	%f2728, %f1313, %f2728, %f1448;
	ld.global.nc.f32 	%f1449, [%rd14+248];
	mul.f32 	%f1450, %f1324, %f1449;
	fma.rn.f32 	%f2727, %f1313, %f2727, %f1450;
	ld.global.nc.f32 	%f1451, [%rd14+252];
	mul.f32 	%f1452, %f1324, %f1451;
	fma.rn.f32 	%f2726, %f1313, %f2726, %f1452;
	ld.global.nc.f32 	%f1453, [%rd14+256];
	mul.f32 	%f1454, %f1324, %f1453;
	fma.rn.f32 	%f2725, %f1313, %f2725, %f1454;
	ld.global.nc.f32 	%f1455, [%rd14+260];
	mul.f32 	%f1456, %f1324, %f1455;
	fma.rn.f32 	%f2724, %f1313, %f2724, %f1456;
	ld.global.nc.f32 	%f1457, [%rd14+264];
	mul.f32 	%f1458, %f1324, %f1457;
	fma.rn.f32 	%f2723, %f1313, %f2723, %f1458;
	ld.global.nc.f32 	%f1459, [%rd14+268];
	mul.f32 	%f1460, %f1324, %f1459;
	fma.rn.f32 	%f2722, %f1313, %f2722, %f1460;
	ld.global.nc.f32 	%f1461, [%rd14+272];
	mul.f32 	%f1462, %f1324, %f1461;
	fma.rn.f32 	%f2721, %f1313, %f2721, %f1462;
	ld.global.nc.f32 	%f1463, [%rd14+276];
	mul.f32 	%f1464, %f1324, %f1463;
	fma.rn.f32 	%f2720, %f1313, %f2720, %f1464;
	ld.global.nc.f32 	%f1465, [%rd14+280];
	mul.f32 	%f1466, %f1324, %f1465;
	fma.rn.f32 	%f2719, %f1313, %f2719, %f1466;
	ld.global.nc.f32 	%f1467, [%rd14+284];
	mul.f32 	%f1468, %f1324, %f1467;
	fma.rn.f32 	%f2718, %f1313, %f2718, %f1468;
	ld.global.nc.f32 	%f1469, [%rd14+288];
	mul.f32 	%f1470, %f1324, %f1469;
	fma.rn.f32 	%f2717, %f1313, %f2717, %f1470;
	ld.global.nc.f32 	%f1471, [%rd14+292];
	mul.f32 	%f1472, %f1324, %f1471;
	fma.rn.f32 	%f2716, %f1313, %f2716, %f1472;
	ld.global.nc.f32 	%f1473, [%rd14+296];
	mul.f32 	%f1474, %f1324, %f1473;
	fma.rn.f32 	%f2715, %f1313, %f2715, %f1474;
	ld.global.nc.f32 	%f1475, [%rd14+300];
	mul.f32 	%f1476, %f1324, %f1475;
	fma.rn.f32 	%f2714, %f1313, %f2714, %f1476;
	ld.global.nc.f32 	%f1477, [%rd14+304];
	mul.f32 	%f1478, %f1324, %f1477;
	fma.rn.f32 	%f2713, %f1313, %f2713, %f1478;
	ld.global.nc.f32 	%f1479, [%rd14+308];
	mul.f32 	%f1480, %f1324, %f1479;
	fma.rn.f32 	%f2712, %f1313, %f2712, %f1480;
	ld.global.nc.f32 	%f1481, [%rd14+312];
	mul.f32 	%f1482, %f1324, %f1481;
	fma.rn.f32 	%f2711, %f1313, %f2711, %f1482;
	ld.global.nc.f32 	%f1483, [%rd14+316];
	mul.f32 	%f1484, %f1324, %f1483;
	fma.rn.f32 	%f2710, %f1313, %f2710, %f1484;
	ld.global.nc.f32 	%f1485, [%rd14+320];
	mul.f32 	%f1486, %f1324, %f1485;
	fma.rn.f32 	%f2709, %f1313, %f2709, %f1486;
	ld.global.nc.f32 	%f1487, [%rd14+324];
	mul.f32 	%f1488, %f1324, %f1487;
	fma.rn.f32 	%f2708, %f1313, %f2708, %f1488;
	ld.global.nc.f32 	%f1489, [%rd14+328];
	mul.f32 	%f1490, %f1324, %f1489;
	fma.rn.f32 	%f2707, %f1313, %f2707, %f1490;
	ld.global.nc.f32 	%f1491, [%rd14+332];
	mul.f32 	%f1492, %f1324, %f1491;
	fma.rn.f32 	%f2706, %f1313, %f2706, %f1492;
	ld.global.nc.f32 	%f1493, [%rd14+336];
	mul.f32 	%f1494, %f1324, %f1493;
	fma.rn.f32 	%f2705, %f1313, %f2705, %f1494;
	ld.global.nc.f32 	%f1495, [%rd14+340];
	mul.f32 	%f1496, %f1324, %f1495;
	fma.rn.f32 	%f2704, %f1313, %f2704, %f1496;
	ld.global.nc.f32 	%f1497, [%rd14+344];
	mul.f32 	%f1498, %f1324, %f1497;
	fma.rn.f32 	%f2703, %f1313, %f2703, %f1498;
	ld.global.nc.f32 	%f1499, [%rd14+348];
	mul.f32 	%f1500, %f1324, %f1499;
	fma.rn.f32 	%f2702, %f1313, %f2702, %f1500;
	ld.global.nc.f32 	%f1501, [%rd14+352];
	mul.f32 	%f1502, %f1324, %f1501;
	fma.rn.f32 	%f2701, %f1313, %f2701, %f1502;
	ld.global.nc.f32 	%f1503, [%rd14+356];
	mul.f32 	%f1504, %f1324, %f1503;
	fma.rn.f32 	%f2700, %f1313, %f2700, %f1504;
	ld.global.nc.f32 	%f1505, [%rd14+360];
	mul.f32 	%f1506, %f1324, %f1505;
	fma.rn.f32 	%f2699, %f1313, %f2699, %f1506;
	ld.global.nc.f32 	%f1507, [%rd14+364];
	mul.f32 	%f1508, %f1324, %f1507;
	fma.rn.f32 	%f2698, %f1313, %f2698, %f1508;
	ld.global.nc.f32 	%f1509, [%rd14+368];
	mul.f32 	%f1510, %f1324, %f1509;
	fma.rn.f32 	%f2697, %f1313, %f2697, %f1510;
	ld.global.nc.f32 	%f1511, [%rd14+372];
	mul.f32 	%f1512, %f1324, %f1511;
	fma.rn.f32 	%f2696, %f1313, %f2696, %f1512;
	ld.global.nc.f32 	%f1513, [%rd14+376];
	mul.f32 	%f1514, %f1324, %f1513;
	fma.rn.f32 	%f2695, %f1313, %f2695, %f1514;
	ld.global.nc.f32 	%f1515, [%rd14+380];
	mul.f32 	%f1516, %f1324, %f1515;
	fma.rn.f32 	%f2694, %f1313, %f2694, %f1516;
	ld.global.nc.f32 	%f1517, [%rd14+384];
	mul.f32 	%f1518, %f1324, %f1517;
	fma.rn.f32 	%f2693, %f1313, %f2693, %f1518;
	ld.global.nc.f32 	%f1519, [%rd14+388];
	mul.f32 	%f1520, %f1324, %f1519;
	fma.rn.f32 	%f2692, %f1313, %f2692, %f1520;
	ld.global.nc.f32 	%f1521, [%rd14+392];
	mul.f32 	%f1522, %f1324, %f1521;
	fma.rn.f32 	%f2691, %f1313, %f2691, %f1522;
	ld.global.nc.f32 	%f1523, [%rd14+396];
	mul.f32 	%f1524, %f1324, %f1523;
	fma.rn.f32 	%f2690, %f1313, %f2690, %f1524;
	ld.global.nc.f32 	%f1525, [%rd14+400];
	mul.f32 	%f1526, %f1324, %f1525;
	fma.rn.f32 	%f2689, %f1313, %f2689, %f1526;
	ld.global.nc.f32 	%f1527, [%rd14+404];
	mul.f32 	%f1528, %f1324, %f1527;
	fma.rn.f32 	%f2688, %f1313, %f2688, %f1528;
	ld.global.nc.f32 	%f1529, [%rd14+408];
	mul.f32 	%f1530, %f1324, %f1529;
	fma.rn.f32 	%f2687, %f1313, %f2687, %f1530;
	ld.global.nc.f32 	%f1531, [%rd14+412];
	mul.f32 	%f1532, %f1324, %f1531;
	fma.rn.f32 	%f2686, %f1313, %f2686, %f1532;
	ld.global.nc.f32 	%f1533, [%rd14+416];
	mul.f32 	%f1534, %f1324, %f1533;
	fma.rn.f32 	%f2685, %f1313, %f2685, %f1534;
	ld.global.nc.f32 	%f1535, [%rd14+420];
	mul.f32 	%f1536, %f1324, %f1535;
	fma.rn.f32 	%f2684, %f1313, %f2684, %f1536;
	ld.global.nc.f32 	%f1537, [%rd14+424];
	mul.f32 	%f1538, %f1324, %f1537;
	fma.rn.f32 	%f2683, %f1313, %f2683, %f1538;
	ld.global.nc.f32 	%f1539, [%rd14+428];
	mul.f32 	%f1540, %f1324, %f1539;
	fma.rn.f32 	%f2682, %f1313, %f2682, %f1540;
	ld.global.nc.f32 	%f1541, [%rd14+432];
	mul.f32 	%f1542, %f1324, %f1541;
	fma.rn.f32 	%f2681, %f1313, %f2681, %f1542;
	ld.global.nc.f32 	%f1543, [%rd14+436];
	mul.f32 	%f1544, %f1324, %f1543;
	fma.rn.f32 	%f2680, %f1313, %f2680, %f1544;
	ld.global.nc.f32 	%f1545, [%rd14+440];
	mul.f32 	%f1546, %f1324, %f1545;
	fma.rn.f32 	%f2679, %f1313, %f2679, %f1546;
	ld.global.nc.f32 	%f1547, [%rd14+444];
	mul.f32 	%f1548, %f1324, %f1547;
	fma.rn.f32 	%f2678, %f1313, %f2678, %f1548;
	ld.global.nc.f32 	%f1549, [%rd14+448];
	mul.f32 	%f1550, %f1324, %f1549;
	fma.rn.f32 	%f2677, %f1313, %f2677, %f1550;
	ld.global.nc.f32 	%f1551, [%rd14+452];
	mul.f32 	%f1552, %f1324, %f1551;
	fma.rn.f32 	%f2676, %f1313, %f2676, %f1552;
	ld.global.nc.f32 	%f1553, [%rd14+456];
	mul.f32 	%f1554, %f1324, %f1553;
	fma.rn.f32 	%f2675, %f1313, %f2675, %f1554;
	ld.global.nc.f32 	%f1555, [%rd14+460];
	mul.f32 	%f1556, %f1324, %f1555;
	fma.rn.f32 	%f2674, %f1313, %f2674, %f1556;
	ld.global.nc.f32 	%f1557, [%rd14+464];
	mul.f32 	%f1558, %f1324, %f1557;
	fma.rn.f32 	%f2673, %f1313, %f2673, %f1558;
	ld.global.nc.f32 	%f1559, [%rd14+468];
	mul.f32 	%f1560, %f1324, %f1559;
	fma.rn.f32 	%f2672, %f1313, %f2672, %f1560;
	ld.global.nc.f32 	%f1561, [%rd14+472];
	mul.f32 	%f1562, %f1324, %f1561;
	fma.rn.f32 	%f2671, %f1313, %f2671, %f1562;
	ld.global.nc.f32 	%f1563, [%rd14+476];
	mul.f32 	%f1564, %f1324, %f1563;
	fma.rn.f32 	%f2670, %f1313, %f2670, %f1564;
	ld.global.nc.f32 	%f1565, [%rd14+480];
	mul.f32 	%f1566, %f1324, %f1565;
	fma.rn.f32 	%f2669, %f1313, %f2669, %f1566;
	ld.global.nc.f32 	%f1567, [%rd14+484];
	mul.f32 	%f1568, %f1324, %f1567;
	fma.rn.f32 	%f2668, %f1313, %f2668, %f1568;
	ld.global.nc.f32 	%f1569, [%rd14+488];
	mul.f32 	%f1570, %f1324, %f1569;
	fma.rn.f32 	%f2667, %f1313, %f2667, %f1570;
	ld.global.nc.f32 	%f1571, [%rd14+492];
	mul.f32 	%f1572, %f1324, %f1571;
	fma.rn.f32 	%f2666, %f1313, %f2666, %f1572;
	ld.global.nc.f32 	%f1573, [%rd14+496];
	mul.f32 	%f1574, %f1324, %f1573;
	fma.rn.f32 	%f2665, %f1313, %f2665, %f1574;
	ld.global.nc.f32 	%f1575, [%rd14+500];
	mul.f32 	%f1576, %f1324, %f1575;
	fma.rn.f32 	%f2664, %f1313, %f2664, %f1576;
	ld.global.nc.f32 	%f1577, [%rd14+504];
	mul.f32 	%f1578, %f1324, %f1577;
	fma.rn.f32 	%f2663, %f1313, %f2663, %f1578;
	ld.global.nc.f32 	%f1579, [%rd14+508];
	mul.f32 	%f1580, %f1324, %f1579;
	fma.rn.f32 	%f2662, %f1313, %f2662, %f1580;
	add.s32 	%r299, %r299, 32;
	add.s32 	%r298, %r298, 4096;
	setp.lt.s32 	%p3, %r299, %r297;
	mov.f32 	%f2660, %f2920;
	@%p3 bra 	$L__BB0_3;
$L__BB0_4:
	mov.b32 	%r300, 16;
$L__BB0_5:
	mov.b32 	%r23, %f2920;
	shfl.sync.down.b32	%r24|%p4, %r23, %r300, 31, -1;
	mov.b32 	%f1581, %r24;
	mov.b32 	%r25, %f2790;
	shfl.sync.down.b32	%r26|%p5, %r25, %r300, 31, -1;
	mov.b32 	%f1582, %r26;
	max.f32 	%f3051, %f2920, %f1581;
	sub.f32 	%f1583, %f2920, %f3051;
	fma.rn.f32 	%f1584, %f1583, 0f3BBB989D, 0f3F000000;
	cvt.sat.f32.f32 	%f1585, %f1584;
	mov.f32 	%f1586, 0f4B400001;
	mov.f32 	%f1587, 0f437C0000;
	fma.rm.f32 	%f1588, %f1585, %f1587, %f1586;
	add.f32 	%f1589, %f1588, 0fCB40007F;
	neg.f32 	%f1590, %f1589;
	fma.rn.f32 	%f1591, %f1583, 0f3FB8AA3B, %f1590;
	fma.rn.f32 	%f1592, %f1583, 0f32A57060, %f1591;
	mov.b32 	%r27, %f1588;
	shl.b32 	%r28, %r27, 23;
	mov.b32 	%f1593, %r28;
	ex2.approx.ftz.f32 	%f1594, %f1592;
	mul.f32 	%f1595, %f1594, %f1593;
	sub.f32 	%f1596, %f1581, %f3051;
	fma.rn.f32 	%f1597, %f1596, 0f3BBB989D, 0f3F000000;
	cvt.sat.f32.f32 	%f1598, %f1597;
	fma.rm.f32 	%f1599, %f1598, %f1587, %f1586;
	add.f32 	%f1600, %f1599, 0fCB40007F;
	neg.f32 	%f1601, %f1600;
	fma.rn.f32 	%f1602, %f1596, 0f3FB8AA3B, %f1601;
	fma.rn.f32 	%f1603, %f1596, 0f32A57060, %f1602;
	mov.b32 	%r29, %f1599;
	shl.b32 	%r30, %r29, 23;
	mov.b32 	%f1604, %r30;
	ex2.approx.ftz.f32 	%f1605, %f1603;
	mul.f32 	%f1606, %f1605, %f1604;
	mul.f32 	%f1607, %f1606, %f1582;
	fma.rn.f32 	%f2790, %f2790, %f1595, %f1607;
	mov.b32 	%r31, %f2789;
	shfl.sync.down.b32	%r32|%p6, %r31, %r300, 31, -1;
	mov.b32 	%f1608, %r32;
	mul.f32 	%f1609, %f1606, %f1608;
	fma.rn.f32 	%f2789, %f1595, %f2789, %f1609;
	mov.b32 	%r33, %f2788;
	shfl.sync.down.b32	%r34|%p7, %r33, %r300, 31, -1;
	mov.b32 	%f1610, %r34;
	mul.f32 	%f1611, %f1606, %f1610;
	fma.rn.f32 	%f2788, %f1595, %f2788, %f1611;
	mov.b32 	%r35, %f2787;
	shfl.sync.down.b32	%r36|%p8, %r35, %r300, 31, -1;
	mov.b32 	%f1612, %r36;
	mul.f32 	%f1613, %f1606, %f1612;
	fma.rn.f32 	%f2787, %f1595, %f2787, %f1613;
	mov.b32 	%r37, %f2786;
	shfl.sync.down.b32	%r38|%p9, %r37, %r300, 31, -1;
	mov.b32 	%f1614, %r38;
	mul.f32 	%f1615, %f1606, %f1614;
	fma.rn.f32 	%f2786, %f1595, %f2786, %f1615;
	mov.b32 	%r39, %f2785;
	shfl.sync.down.b32	%r40|%p10, %r39, %r300, 31, -1;
	mov.b32 	%f1616, %r40;
	mul.f32 	%f1617, %f1606, %f1616;
	fma.rn.f32 	%f2785, %f1595, %f2785, %f1617;
	mov.b32 	%r41, %f2784;
	shfl.sync.down.b32	%r42|%p11, %r41, %r300, 31, -1;
	mov.b32 	%f1618, %r42;
	mul.f32 	%f1619, %f1606, %f1618;
	fma.rn.f32 	%f2784, %f1595, %f2784, %f1619;
	mov.b32 	%r43, %f2783;
	shfl.sync.down.b32	%r44|%p12, %r43, %r300, 31, -1;
	mov.b32 	%f1620, %r44;
	mul.f32 	%f1621, %f1606, %f1620;
	fma.rn.f32 	%f2783, %f1595, %f2783, %f1621;
	mov.b32 	%r45, %f2782;
	shfl.sync.down.b32	%r46|%p13, %r45, %r300, 31, -1;
	mov.b32 	%f1622, %r46;
	mul.f32 	%f1623, %f1606, %f1622;
	fma.rn.f32 	%f2782, %f1595, %f2782, %f1623;
	mov.b32 	%r47, %f2781;
	shfl.sync.down.b32	%r48|%p14, %r47, %r300, 31, -1;
	mov.b32 	%f1624, %r48;
	mul.f32 	%f1625, %f1606, %f1624;
	fma.rn.f32 	%f2781, %f1595, %f2781, %f1625;
	mov.b32 	%r49, %f2780;
	shfl.sync.down.b32	%r50|%p15, %r49, %r300, 31, -1;
	mov.b32 	%f1626, %r50;
	mul.f32 	%f1627, %f1606, %f1626;
	fma.rn.f32 	%f2780, %f1595, %f2780, %f1627;
	mov.b32 	%r51, %f2779;
	shfl.sync.down.b32	%r52|%p16, %r51, %r300, 31, -1;
	mov.b32 	%f1628, %r52;
	mul.f32 	%f1629, %f1606, %f1628;
	fma.rn.f32 	%f2779, %f1595, %f2779, %f1629;
	mov.b32 	%r53, %f2778;
	shfl.sync.down.b32	%r54|%p17, %r53, %r300, 31, -1;
	mov.b32 	%f1630, %r54;
	mul.f32 	%f1631, %f1606, %f1630;
	fma.rn.f32 	%f2778, %f1595, %f2778, %f1631;
	mov.b32 	%r55, %f2777;
	shfl.sync.down.b32	%r56|%p18, %r55, %r300, 31, -1;
	mov.b32 	%f1632, %r56;
	mul.f32 	%f1633, %f1606, %f1632;
	fma.rn.f32 	%f2777, %f1595, %f2777, %f1633;
	mov.b32 	%r57, %f2776;
	shfl.sync.down.b32	%r58|%p19, %r57, %r300, 31, -1;
	mov.b32 	%f1634, %r58;
	mul.f32 	%f1635, %f1606, %f1634;
	fma.rn.f32 	%f2776, %f1595, %f2776, %f1635;
	mov.b32 	%r59, %f2775;
	shfl.sync.down.b32	%r60|%p20, %r59, %r300, 31, -1;
	mov.b32 	%f1636, %r60;
	mul.f32 	%f1637, %f1606, %f1636;
	fma.rn.f32 	%f2775, %f1595, %f2775, %f1637;
	mov.b32 	%r61, %f2774;
	shfl.sync.down.b32	%r62|%p21, %r61, %r300, 31, -1;
	mov.b32 	%f1638, %r62;
	mul.f32 	%f1639, %f1606, %f1638;
	fma.rn.f32 	%f2774, %f1595, %f2774, %f1639;
	mov.b32 	%r63, %f2773;
	shfl.sync.down.b32	%r64|%p22, %r63, %r300, 31, -1;
	mov.b32 	%f1640, %r64;
	mul.f32 	%f1641, %f1606, %f1640;
	fma.rn.f32 	%f2773, %f1595, %f2773, %f1641;
	mov.b32 	%r65, %f2772;
	shfl.sync.down.b32	%r66|%p23, %r65, %r300, 31, -1;
	mov.b32 	%f1642, %r66;
	mul.f32 	%f1643, %f1606, %f1642;
	fma.rn.f32 	%f2772, %f1595, %f2772, %f1643;
	mov.b32 	%r67, %f2771;
	shfl.sync.down.b32	%r68|%p24, %r67, %r300, 31, -1;
	mov.b32 	%f1644, %r68;
	mul.f32 	%f1645, %f1606, %f1644;
	fma.rn.f32 	%f2771, %f1595, %f2771, %f1645;
	mov.b32 	%r69, %f2770;
	shfl.sync.down.b32	%r70|%p25, %r69, %r300, 31, -1;
	mov.b32 	%f1646, %r70;
	mul.f32 	%f1647, %f1606, %f1646;
	fma.rn.f32 	%f2770, %f1595, %f2770, %f1647;
	mov.b32 	%r71, %f2769;
	shfl.sync.down.b32	%r72|%p26, %r71, %r300, 31, -1;
	mov.b32 	%f1648, %r72;
	mul.f32 	%f1649, %f1606, %f1648;
	fma.rn.f32 	%f2769, %f1595, %f2769, %f1649;
	mov.b32 	%r73, %f2768;
	shfl.sync.down.b32	%r74|%p27, %r73, %r300, 31, -1;
	mov.b32 	%f1650, %r74;
	mul.f32 	%f1651, %f1606, %f1650;
	fma.rn.f32 	%f2768, %f1595, %f2768, %f1651;
	mov.b32 	%r75, %f2767;
	shfl.sync.down.b32	%r76|%p28, %r75, %r300, 31, -1;
	mov.b32 	%f1652, %r76;
	mul.f32 	%f1653, %f1606, %f1652;
	fma.rn.f32 	%f2767, %f1595, %f2767, %f1653;
	mov.b32 	%r77, %f2766;
	shfl.sync.down.b32	%r78|%p29, %r77, %r300, 31, -1;
	mov.b32 	%f1654, %r78;
	mul.f32 	%f1655, %f1606, %f1654;
	fma.rn.f32 	%f2766, %f1595, %f2766, %f1655;
	mov.b32 	%r79, %f2765;
	shfl.sync.down.b32	%r80|%p30, %r79, %r300, 31, -1;
	mov.b32 	%f1656, %r80;
	mul.f32 	%f1657, %f1606, %f1656;
	fma.rn.f32 	%f2765, %f1595, %f2765, %f1657;
	mov.b32 	%r81, %f2764;
	shfl.sync.down.b32	%r82|%p31, %r81, %r300, 31, -1;
	mov.b32 	%f1658, %r82;
	mul.f32 	%f1659, %f1606, %f1658;
	fma.rn.f32 	%f2764, %f1595, %f2764, %f1659;
	mov.b32 	%r83, %f2763;
	shfl.sync.down.b32	%r84|%p32, %r83, %r300, 31, -1;
	mov.b32 	%f1660, %r84;
	mul.f32 	%f1661, %f1606, %f1660;
	fma.rn.f32 	%f2763, %f1595, %f2763, %f1661;
	mov.b32 	%r85, %f2762;
	shfl.sync.down.b32	%r86|%p33, %r85, %r300, 31, -1;
	mov.b32 	%f1662, %r86;
	mul.f32 	%f1663, %f1606, %f1662;
	fma.rn.f32 	%f2762, %f1595, %f2762, %f1663;
	mov.b32 	%r87, %f2761;
	shfl.sync.down.b32	%r88|%p34, %r87, %r300, 31, -1;
	mov.b32 	%f1664, %r88;
	mul.f32 	%f1665, %f1606, %f1664;
	fma.rn.f32 	%f2761, %f1595, %f2761, %f1665;
	mov.b32 	%r89, %f2760;
	shfl.sync.down.b32	%r90|%p35, %r89, %r300, 31, -1;
	mov.b32 	%f1666, %r90;
	mul.f32 	%f1667, %f1606, %f1666;
	fma.rn.f32 	%f2760, %f1595, %f2760, %f1667;
	mov.b32 	%r91, %f2759;
	shfl.sync.down.b32	%r92|%p36, %r91, %r300, 31, -1;
	mov.b32 	%f1668, %r92;
	mul.f32 	%f1669, %f1606, %f1668;
	fma.rn.f32 	%f2759, %f1595, %f2759, %f1669;
	mov.b32 	%r93, %f2758;
	shfl.sync.down.b32	%r94|%p37, %r93, %r300, 31, -1;
	mov.b32 	%f1670, %r94;
	mul.f32 	%f1671, %f1606, %f1670;
	fma.rn.f32 	%f2758, %f1595, %f2758, %f1671;
	mov.b32 	%r95, %f2757;
	shfl.sync.down.b32	%r96|%p38, %r95, %r300, 31, -1;
	mov.b32 	%f1672, %r96;
	mul.f32 	%f1673, %f1606, %f1672;
	fma.rn.f32 	%f2757, %f1595, %f2757, %f1673;
	mov.b32 	%r97, %f2756;
	shfl.sync.down.b32	%r98|%p39, %r97, %r300, 31, -1;
	mov.b32 	%f1674, %r98;
	mul.f32 	%f1675, %f1606, %f1674;
	fma.rn.f32 	%f2756, %f1595, %f2756, %f1675;
	mov.b32 	%r99, %f2755;
	shfl.sync.down.b32	%r100|%p40, %r99, %r300, 31, -1;
	mov.b32 	%f1676, %r100;
	mul.f32 	%f1677, %f1606, %f1676;
	fma.rn.f32 	%f2755, %f1595, %f2755, %f1677;
	mov.b32 	%r101, %f2754;
	shfl.sync.down.b32	%r102|%p41, %r101, %r300, 31, -1;
	mov.b32 	%f1678, %r102;
	mul.f32 	%f1679, %f1606, %f1678;
	fma.rn.f32 	%f2754, %f1595, %f2754, %f1679;
	mov.b32 	%r103, %f2753;
	shfl.sync.down.b32	%r104|%p42, %r103, %r300, 31, -1;
	mov.b32 	%f1680, %r104;
	mul.f32 	%f1681, %f1606, %f1680;
	fma.rn.f32 	%f2753, %f1595, %f2753, %f1681;
	mov.b32 	%r105, %f2752;
	shfl.sync.down.b32	%r106|%p43, %r105, %r300, 31, -1;
	mov.b32 	%f1682, %r106;
	mul.f32 	%f1683, %f1606, %f1682;
	fma.rn.f32 	%f2752, %f1595, %f2752, %f1683;
	mov.b32 	%r107, %f2751;
	shfl.sync.down.b32	%r108|%p44, %r107, %r300, 31, -1;
	mov.b32 	%f1684, %r108;
	mul.f32 	%f1685, %f1606, %f1684;
	fma.rn.f32 	%f2751, %f1595, %f2751, %f1685;
	mov.b32 	%r109, %f2750;
	shfl.sync.down.b32	%r110|%p45, %r109, %r300, 31, -1;
	mov.b32 	%f1686, %r110;
	mul.f32 	%f1687, %f1606, %f1686;
	fma.rn.f32 	%f2750, %f1595, %f2750, %f1687;
	mov.b32 	%r111, %f2749;
	shfl.sync.down.b32	%r112|%p46, %r111, %r300, 31, -1;
	mov.b32 	%f1688, %r112;
	mul.f32 	%f1689, %f1606, %f1688;
	fma.rn.f32 	%f2749, %f1595, %f2749, %f1689;
	mov.b32 	%r113, %f2748;
	shfl.sync.down.b32	%r114|%p47, %r113, %r300, 31, -1;
	mov.b32 	%f1690, %r114;
	mul.f32 	%f1691, %f1606, %f1690;
	fma.rn.f32 	%f2748, %f1595, %f2748, %f1691;
	mov.b32 	%r115, %f2747;
	shfl.sync.down.b32	%r116|%p48, %r115, %r300, 31, -1;
	mov.b32 	%f1692, %r116;
	mul.f32 	%f1693, %f1606, %f1692;
	fma.rn.f32 	%f2747, %f1595, %f2747, %f1693;
	mov.b32 	%r117, %f2746;
	shfl.sync.down.b32	%r118|%p49, %r117, %r300, 31, -1;
	mov.b32 	%f1694, %r118;
	mul.f32 	%f1695, %f1606, %f1694;
	fma.rn.f32 	%f2746, %f1595, %f2746, %f1695;
	mov.b32 	%r119, %f2745;
	shfl.sync.down.b32	%r120|%p50, %r119, %r300, 31, -1;
	mov.b32 	%f1696, %r120;
	mul.f32 	%f1697, %f1606, %f1696;
	fma.rn.f32 	%f2745, %f1595, %f2745, %f1697;
	mov.b32 	%r121, %f2744;
	shfl.sync.down.b32	%r122|%p51, %r121, %r300, 31, -1;
	mov.b32 	%f1698, %r122;
	mul.f32 	%f1699, %f1606, %f1698;
	fma.rn.f32 	%f2744, %f1595, %f2744, %f1699;
	mov.b32 	%r123, %f2743;
	shfl.sync.down.b32	%r124|%p52, %r123, %r300, 31, -1;
	mov.b32 	%f1700, %r124;
	mul.f32 	%f1701, %f1606, %f1700;
	fma.rn.f32 	%f2743, %f1595, %f2743, %f1701;
	mov.b32 	%r125, %f2742;
	shfl.sync.down.b32	%r126|%p53, %r125, %r300, 31, -1;
	mov.b32 	%f1702, %r126;
	mul.f32 	%f1703, %f1606, %f1702;
	fma.rn.f32 	%f2742, %f1595, %f2742, %f1703;
	mov.b32 	%r127, %f2741;
	shfl.sync.down.b32	%r128|%p54, %r127, %r300, 31, -1;
	mov.b32 	%f1704, %r128;
	mul.f32 	%f1705, %f1606, %f1704;
	fma.rn.f32 	%f2741, %f1595, %f2741, %f1705;
	mov.b32 	%r129, %f2740;
	shfl.sync.down.b32	%r130|%p55, %r129, %r300, 31, -1;
	mov.b32 	%f1706, %r130;
	mul.f32 	%f1707, %f1606, %f1706;
	fma.rn.f32 	%f2740, %f1595, %f2740, %f1707;
	mov.b32 	%r131, %f2739;
	shfl.sync.down.b32	%r132|%p56, %r131, %r300, 31, -1;
	mov.b32 	%f1708, %r132;
	mul.f32 	%f1709, %f1606, %f1708;
	fma.rn.f32 	%f2739, %f1595, %f2739, %f1709;
	mov.b32 	%r133, %f2738;
	shfl.sync.down.b32	%r134|%p57, %r133, %r300, 31, -1;
	mov.b32 	%f1710, %r134;
	mul.f32 	%f1711, %f1606, %f1710;
	fma.rn.f32 	%f2738, %f1595, %f2738, %f1711;
	mov.b32 	%r135, %f2737;
	shfl.sync.down.b32	%r136|%p58, %r135, %r300, 31, -1;
	mov.b32 	%f1712, %r136;
	mul.f32 	%f1713, %f1606, %f1712;
	fma.rn.f32 	%f2737, %f1595, %f2737, %f1713;
	mov.b32 	%r137, %f2736;
	shfl.sync.down.b32	%r138|%p59, %r137, %r300, 31, -1;
	mov.b32 	%f1714, %r138;
	mul.f32 	%f1715, %f1606, %f1714;
	fma.rn.f32 	%f2736, %f1595, %f2736, %f1715;
	mov.b32 	%r139, %f2735;
	shfl.sync.down.b32	%r140|%p60, %r139, %r300, 31, -1;
	mov.b32 	%f1716, %r140;
	mul.f32 	%f1717, %f1606, %f1716;
	fma.rn.f32 	%f2735, %f1595, %f2735, %f1717;
	mov.b32 	%r141, %f2734;
	shfl.sync.down.b32	%r142|%p61, %r141, %r300, 31, -1;
	mov.b32 	%f1718, %r142;
	mul.f32 	%f1719, %f1606, %f1718;
	fma.rn.f32 	%f2734, %f1595, %f2734, %f1719;
	mov.b32 	%r143, %f2733;
	shfl.sync.down.b32	%r144|%p62, %r143, %r300, 31, -1;
	mov.b32 	%f1720, %r144;
	mul.f32 	%f1721, %f1606, %f1720;
	fma.rn.f32 	%f2733, %f1595, %f2733, %f1721;
	mov.b32 	%r145, %f2732;
	shfl.sync.down.b32	%r146|%p63, %r145, %r300, 31, -1;
	mov.b32 	%f1722, %r146;
	mul.f32 	%f1723, %f1606, %f1722;
	fma.rn.f32 	%f2732, %f1595, %f2732, %f1723;
	mov.b32 	%r147, %f2731;
	shfl.sync.down.b32	%r148|%p64, %r147, %r300, 31, -1;
	mov.b32 	%f1724, %r148;
	mul.f32 	%f1725, %f1606, %f1724;
	fma.rn.f32 	%f2731, %f1595, %f2731, %f1725;
	mov.b32 	%r149, %f2730;
	shfl.sync.down.b32	%r150|%p65, %r149, %r300, 31, -1;
	mov.b32 	%f1726, %r150;
	mul.f32 	%f1727, %f1606, %f1726;
	fma.rn.f32 	%f2730, %f1595, %f2730, %f1727;
	mov.b32 	%r151, %f2729;
	shfl.sync.down.b32	%r152|%p66, %r151, %r300, 31, -1;
	mov.b32 	%f1728, %r152;
	mul.f32 	%f1729, %f1606, %f1728;
	fma.rn.f32 	%f2729, %f1595, %f2729, %f1729;
	mov.b32 	%r153, %f2728;
	shfl.sync.down.b32	%r154|%p67, %r153, %r300, 31, -1;
	mov.b32 	%f1730, %r154;
	mul.f32 	%f1731, %f1606, %f1730;
	fma.rn.f32 	%f2728, %f1595, %f2728, %f1731;
	mov.b32 	%r155, %f2727;
	shfl.sync.down.b32	%r156|%p68, %r155, %r300, 31, -1;
	mov.b32 	%f1732, %r156;
	mul.f32 	%f1733, %f1606, %f1732;
	fma.rn.f32 	%f2727, %f1595, %f2727, %f1733;
	mov.b32 	%r157, %f2726;
	shfl.sync.down.b32	%r158|%p69, %r157, %r300, 31, -1;
	mov.b32 	%f1734, %r158;
	mul.f32 	%f1735, %f1606, %f1734;
	fma.rn.f32 	%f2726, %f1595, %f2726, %f1735;
	mov.b32 	%r159, %f2725;
	shfl.sync.down.b32	%r160|%p70, %r159, %r300, 31, -1;
	mov.b32 	%f1736, %r160;
	mul.f32 	%f1737, %f1606, %f1736;
	fma.rn.f32 	%f2725, %f1595, %f2725, %f1737;
	mov.b32 	%r161, %f2724;
	shfl.sync.down.b32	%r162|%p71, %r161, %r300, 31, -1;
	mov.b32 	%f1738, %r162;
	mul.f32 	%f1739, %f1606, %f1738;
	fma.rn.f32 	%f2724, %f1595, %f2724, %f1739;
	mov.b32 	%r163, %f2723;
	shfl.sync.down.b32	%r164|%p72, %r163, %r300, 31, -1;
	mov.b32 	%f1740, %r164;
	mul.f32 	%f1741, %f1606, %f1740;
	fma.rn.f32 	%f2723, %f1595, %f2723, %f1741;
	mov.b32 	%r165, %f2722;
	shfl.sync.down.b32	%r166|%p73, %r165, %r300, 31, -1;
	mov.b32 	%f1742, %r166;
	mul.f32 	%f1743, %f1606, %f1742;
	fma.rn.f32 	%f2722, %f1595, %f2722, %f1743;
	mov.b32 	%r167, %f2721;
	shfl.sync.down.b32	%r168|%p74, %r167, %r300, 31, -1;
	mov.b32 	%f1744, %r168;
	mul.f32 	%f1745, %f1606, %f1744;
	fma.rn.f32 	%f2721, %f1595, %f2721, %f1745;
	mov.b32 	%r169, %f2720;
	shfl.sync.down.b32	%r170|%p75, %r169, %r300, 31, -1;
	mov.b32 	%f1746, %r170;
	mul.f32 	%f1747, %f1606, %f1746;
	fma.rn.f32 	%f2720, %f1595, %f2720, %f1747;
	mov.b32 	%r171, %f2719;
	shfl.sync.down.b32	%r172|%p76, %r171, %r300, 31, -1;
	mov.b32 	%f1748, %r172;
	mul.f32 	%f1749, %f1606, %f1748;
	fma.rn.f32 	%f2719, %f1595, %f2719, %f1749;
	mov.b32 	%r173, %f2718;
	shfl.sync.down.b32	%r174|%p77, %r173, %r300, 31, -1;
	mov.b32 	%f1750, %r174;
	mul.f32 	%f1751, %f1606, %f1750;
	fma.rn.f32 	%f2718, %f1595, %f2718, %f1751;
	mov.b32 	%r175, %f2717;
	shfl.sync.down.b32	%r176|%p78, %r175, %r300, 31, -1;
	mov.b32 	%f1752, %r176;
	mul.f32 	%f1753, %f1606, %f1752;
	fma.rn.f32 	%f2717, %f1595, %f2717, %f1753;
	mov.b32 	%r177, %f2716;
	shfl.sync.down.b32	%r178|%p79, %r177, %r300, 31, -1;
	mov.b32 	%f1754, %r178;
	mul.f32 	%f1755, %f1606, %f1754;
	fma.rn.f32 	%f2716, %f1595, %f2716, %f1755;
	mov.b32 	%r179, %f2715;
	shfl.sync.down.b32	%r180|%p80, %r179, %r300, 31, -1;
	mov.b32 	%f1756, %r180;
	mul.f32 	%f1757, %f1606, %f1756;
	fma.rn.f32 	%f2715, %f1595, %f2715, %f1757;
	mov.b32 	%r181, %f2714;
	shfl.sync.down.b32	%r182|%p81, %r181, %r300, 31, -1;
	mov.b32 	%f1758, %r182;
	mul.f32 	%f1759, %f1606, %f1758;
	fma.rn.f32 	%f2714, %f1595, %f2714, %f1759;
	mov.b32 	%r183, %f2713;
	shfl.sync.down.b32	%r184|%p82, %r183, %r300, 31, -1;
	mov.b32 	%f1760, %r184;
	mul.f32 	%f1761, %f1606, %f1760;
	fma.rn.f32 	%f2713, %f1595, %f2713, %f1761;
	mov.b32 	%r185, %f2712;
	shfl.sync.down.b32	%r186|%p83, %r185, %r300, 31, -1;
	mov.b32 	%f1762, %r186;
	mul.f32 	%f1763, %f1606, %f1762;
	fma.rn.f32 	%f2712, %f1595, %f2712, %f1763;
	mov.b32 	%r187, %f2711;
	shfl.sync.down.b32	%r188|%p84, %r187, %r300, 31, -1;
	mov.b32 	%f1764, %r188;
	mul.f32 	%f1765, %f1606, %f1764;
	fma.rn.f32 	%f2711, %f1595, %f2711, %f1765;
	mov.b32 	%r189, %f2710;
	shfl.sync.down.b32	%r190|%p85, %r189, %r300, 31, -1;
	mov.b32 	%f1766, %r190;
	mul.f32 	%f1767, %f1606, %f1766;
	fma.rn.f32 	%f2710, %f1595, %f2710, %f1767;
	mov.b32 	%r191, %f2709;
	shfl.sync.down.b32	%r192|%p86, %r191, %r300, 31, -1;
	mov.b32 	%f1768, %r192;
	mul.f32 	%f1769, %f1606, %f1768;
	fma.rn.f32 	%f2709, %f1595, %f2709, %f1769;
	mov.b32 	%r193, %f2708;
	shfl.sync.down.b32	%r194|%p87, %r193, %r300, 31, -1;
	mov.b32 	%f1770, %r194;
	mul.f32 	%f1771, %f1606, %f1770;
	fma.rn.f32 	%f2708, %f1595, %f2708, %f1771;
	mov.b32 	%r195, %f2707;
	shfl.sync.down.b32	%r196|%p88, %r195, %r300, 31, -1;
	mov.b32 	%f1772, %r196;
	mul.f32 	%f1773, %f1606, %f1772;
	fma.rn.f32 	%f2707, %f1595, %f2707, %f1773;
	mov.b32 	%r197, %f2706;
	shfl.sync.down.b32	%r198|%p89, %r197, %r300, 31, -1;
	mov.b32 	%f1774, %r198;
	mul.f32 	%f1775, %f1606, %f1774;
	fma.rn.f32 	%f2706, %f1595, %f2706, %f1775;
	mov.b32 	%r199, %f2705;
	shfl.sync.down.b32	%r200|%p90, %r199, %r300, 31, -1;
	mov.b32 	%f1776, %r200;
	mul.f32 	%f1777, %f1606, %f1776;
	fma.rn.f32 	%f2705, %f1595, %f2705, %f1777;
	mov.b32 	%r201, %f2704;
	shfl.sync.down.b32	%r202|%p91, %r201, %r300, 31, -1;
	mov.b32 	%f1778, %r202;
	mul.f32 	%f1779, %f1606, %f1778;
	fma.rn.f32 	%f2704, %f1595, %f2704, %f1779;
	mov.b32 	%r203, %f2703;
	shfl.sync.down.b32	%r204|%p92, %r203, %r300, 31, -1;
	mov.b32 	%f1780, %r204;
	mul.f32 	%f1781, %f1606, %f1780;
	fma.rn.f32 	%f2703, %f1595, %f2703, %f1781;
	mov.b32 	%r205, %f2702;
	shfl.sync.down.b32	%r206|%p93, %r205, %r300, 31, -1;
	mov.b32 	%f1782, %r206;
	mul.f32 	%f1783, %f1606, %f1782;
	fma.rn.f32 	%f2702, %f1595, %f2702, %f1783;
	mov.b32 	%r207, %f2701;
	shfl.sync.down.b32	%r208|%p94, %r207, %r300, 31, -1;
	mov.b32 	%f1784, %r208;
	mul.f32 	%f1785, %f1606, %f1784;
	fma.rn.f32 	%f2701, %f1595, %f2701, %f1785;
	mov.b32 	%r209, %f2700;
	shfl.sync.down.b32	%r210|%p95, %r209, %r300, 31, -1;
	mov.b32 	%f1786, %r210;
	mul.f32 	%f1787, %f1606, %f1786;
	fma.rn.f32 	%f2700, %f1595, %f2700, %f1787;
	mov.b32 	%r211, %f2699;
	shfl.sync.down.b32	%r212|%p96, %r211, %r300, 31, -1;
	mov.b32 	%f1788, %r212;
	mul.f32 	%f1789, %f1606, %f1788;
	fma.rn.f32 	%f2699, %f1595, %f2699, %f1789;
	mov.b32 	%r213, %f2698;
	shfl.sync.down.b32	%r214|%p97, %r213, %r300, 31, -1;
	mov.b32 	%f1790, %r214;
	mul.f32 	%f1791, %f1606, %f1790;
	fma.rn.f32 	%f2698, %f1595, %f2698, %f1791;
	mov.b32 	%r215, %f2697;
	shfl.sync.down.b32	%r216|%p98, %r215, %r300, 31, -1;
	mov.b32 	%f1792, %r216;
	mul.f32 	%f1793, %f1606, %f1792;
	fma.rn.f32 	%f2697, %f1595, %f2697, %f1793;
	mov.b32 	%r217, %f2696;
	shfl.sync.down.b32	%r218|%p99, %r217, %r300, 31, -1;
	mov.b32 	%f1794, %r218;
	mul.f32 	%f1795, %f1606, %f1794;
	fma.rn.f32 	%f2696, %f1595, %f2696, %f1795;
	mov.b32 	%r219, %f2695;
	shfl.sync.down.b32	%r220|%p100, %r219, %r300, 31, -1;
	mov.b32 	%f1796, %r220;
	mul.f32 	%f1797, %f1606, %f1796;
	fma.rn.f32 	%f2695, %f1595, %f2695, %f1797;
	mov.b32 	%r221, %f2694;
	shfl.sync.down.b32	%r222|%p101, %r221, %r300, 31, -1;
	mov.b32 	%f1798, %r222;
	mul.f32 	%f1799, %f1606, %f1798;
	fma.rn.f32 	%f2694, %f1595, %f2694, %f1799;
	mov.b32 	%r223, %f2693;
	shfl.sync.down.b32	%r224|%p102, %r223, %r300, 31, -1;
	mov.b32 	%f1800, %r224;
	mul.f32 	%f1801, %f1606, %f1800;
	fma.rn.f32 	%f2693, %f1595, %f2693, %f1801;
	mov.b32 	%r225, %f2692;
	shfl.sync.down.b32	%r226|%p103, %r225, %r300, 31, -1;
	mov.b32 	%f1802, %r226;
	mul.f32 	%f1803, %f1606, %f1802;
	fma.rn.f32 	%f2692, %f1595, %f2692, %f1803;
	mov.b32 	%r227, %f2691;
	shfl.sync.down.b32	%r228|%p104, %r227, %r300, 31, -1;
	mov.b32 	%f1804, %r228;
	mul.f32 	%f1805, %f1606, %f1804;
	fma.rn.f32 	%f2691, %f1595, %f2691, %f1805;
	mov.b32 	%r229, %f2690;
	shfl.sync.down.b32	%r230|%p105, %r229, %r300, 31, -1;
	mov.b32 	%f1806, %r230;
	mul.f32 	%f1807, %f1606, %f1806;
	fma.rn.f32 	%f2690, %f1595, %f2690, %f1807;
	mov.b32 	%r231, %f2689;
	shfl.sync.down.b32	%r232|%p106, %r231, %r300, 31, -1;
	mov.b32 	%f1808, %r232;
	mul.f32 	%f1809, %f1606, %f1808;
	fma.rn.f32 	%f2689, %f1595, %f2689, %f1809;
	mov.b32 	%r233, %f2688;
	shfl.sync.down.b32	%r234|%p107, %r233, %r300, 31, -1;
	mov.b32 	%f1810, %r234;
	mul.f32 	%f1811, %f1606, %f1810;
	fma.rn.f32 	%f2688, %f1595, %f2688, %f1811;
	mov.b32 	%r235, %f2687;
	shfl.sync.down.b32	%r236|%p108, %r235, %r300, 31, -1;
	mov.b32 	%f1812, %r236;
	mul.f32 	%f1813, %f1606, %f1812;
	fma.rn.f32 	%f2687, %f1595, %f2687, %f1813;
	mov.b32 	%r237, %f2686;
	shfl.sync.down.b32	%r238|%p109, %r237, %r300, 31, -1;
	mov.b32 	%f1814, %r238;
	mul.f32 	%f1815, %f1606, %f1814;
	fma.rn.f32 	%f2686, %f1595, %f2686, %f1815;
	mov.b32 	%r239, %f2685;
	shfl.sync.down.b32	%r240|%p110, %r239, %r300, 31, -1;
	mov.b32 	%f1816, %r240;
	mul.f32 	%f1817, %f1606, %f1816;
	fma.rn.f32 	%f2685, %f1595, %f2685, %f1817;
	mov.b32 	%r241, %f2684;
	shfl.sync.down.b32	%r242|%p111, %r241, %r300, 31, -1;
	mov.b32 	%f1818, %r242;
	mul.f32 	%f1819, %f1606, %f1818;
	fma.rn.f32 	%f2684, %f1595, %f2684, %f1819;
	mov.b32 	%r243, %f2683;
	shfl.sync.down.b32	%r244|%p112, %r243, %r300, 31, -1;
	mov.b32 	%f1820, %r244;
	mul.f32 	%f1821, %f1606, %f1820;
	fma.rn.f32 	%f2683, %f1595, %f2683, %f1821;
	mov.b32 	%r245, %f2682;
	shfl.sync.down.b32	%r246|%p113, %r245, %r300, 31, -1;
	mov.b32 	%f1822, %r246;
	mul.f32 	%f1823, %f1606, %f1822;
	fma.rn.f32 	%f2682, %f1595, %f2682, %f1823;
	mov.b32 	%r247, %f2681;
	shfl.sync.down.b32	%r248|%p114, %r247, %r300, 31, -1;
	mov.b32 	%f1824, %r248;
	mul.f32 	%f1825, %f1606, %f1824;
	fma.rn.f32 	%f2681, %f1595, %f2681, %f1825;
	mov.b32 	%r249, %f2680;
	shfl.sync.down.b32	%r250|%p115, %r249, %r300, 31, -1;
	mov.b32 	%f1826, %r250;
	mul.f32 	%f1827, %f1606, %f1826;
	fma.rn.f32 	%f2680, %f1595, %f2680, %f1827;
	mov.b32 	%r251, %f2679;
	shfl.sync.down.b32	%r252|%p116, %r251, %r300, 31, -1;
	mov.b32 	%f1828, %r252;
	mul.f32 	%f1829, %f1606, %f1828;
	fma.rn.f32 	%f2679, %f1595, %f2679, %f1829;
	mov.b32 	%r253, %f2678;
	shfl.sync.down.b32	%r254|%p117, %r253, %r300, 31, -1;
	mov.b32 	%f1830, %r254;
	mul.f32 	%f1831, %f1606, %f1830;
	fma.rn.f32 	%f2678, %f1595, %f2678, %f1831;
	mov.b32 	%r255, %f2677;
	shfl.sync.down.b32	%r256|%p118, %r255, %r300, 31, -1;
	mov.b32 	%f1832, %r256;
	mul.f32 	%f1833, %f1606, %f1832;
	fma.rn.f32 	%f2677, %f1595, %f2677, %f1833;
	mov.b32 	%r257, %f2676;
	shfl.sync.down.b32	%r258|%p119, %r257, %r300, 31, -1;
	mov.b32 	%f1834, %r258;
	mul.f32 	%f1835, %f1606, %f1834;
	fma.rn.f32 	%f2676, %f1595, %f2676, %f1835;
	mov.b32 	%r259, %f2675;
	shfl.sync.down.b32	%r260|%p120, %r259, %r300, 31, -1;
	mov.b32 	%f1836, %r260;
	mul.f32 	%f1837, %f1606, %f1836;
	fma.rn.f32 	%f2675, %f1595, %f2675, %f1837;
	mov.b32 	%r261, %f2674;
	shfl.sync.down.b32	%r262|%p121, %r261, %r300, 31, -1;
	mov.b32 	%f1838, %r262;
	mul.f32 	%f1839, %f1606, %f1838;
	fma.rn.f32 	%f2674, %f1595, %f2674, %f1839;
	mov.b32 	%r263, %f2673;
	shfl.sync.down.b32	%r264|%p122, %r263, %r300, 31, -1;
	mov.b32 	%f1840, %r264;
	mul.f32 	%f1841, %f1606, %f1840;
	fma.rn.f32 	%f2673, %f1595, %f2673, %f1841;
	mov.b32 	%r265, %f2672;
	shfl.sync.down.b32	%r266|%p123, %r265, %r300, 31, -1;
	mov.b32 	%f1842, %r266;
	mul.f32 	%f1843, %f1606, %f1842;
	fma.rn.f32 	%f2672, %f1595, %f2672, %f1843;
	mov.b32 	%r267, %f2671;
	shfl.sync.down.b32	%r268|%p124, %r267, %r300, 31, -1;
	mov.b32 	%f1844, %r268;
	mul.f32 	%f1845, %f1606, %f1844;
	fma.rn.f32 	%f2671, %f1595, %f2671, %f1845;
	mov.b32 	%r269, %f2670;
	shfl.sync.down.b32	%r270|%p125, %r269, %r300, 31, -1;
	mov.b32 	%f1846, %r270;
	mul.f32 	%f1847, %f1606, %f1846;
	fma.rn.f32 	%f2670, %f1595, %f2670, %f1847;
	mov.b32 	%r271, %f2669;
	shfl.sync.down.b32	%r272|%p126, %r271, %r300, 31, -1;
	mov.b32 	%f1848, %r272;
	mul.f32 	%f1849, %f1606, %f1848;
	fma.rn.f32 	%f2669, %f1595, %f2669, %f1849;
	mov.b32 	%r273, %f2668;
	shfl.sync.down.b32	%r274|%p127, %r273, %r300, 31, -1;
	mov.b32 	%f1850, %r274;
	mul.f32 	%f1851, %f1606, %f1850;
	fma.rn.f32 	%f2668, %f1595, %f2668, %f1851;
	mov.b32 	%r275, %f2667;
	shfl.sync.down.b32	%r276|%p128, %r275, %r300, 31, -1;
	mov.b32 	%f1852, %r276;
	mul.f32 	%f1853, %f1606, %f1852;
	fma.rn.f32 	%f2667, %f1595, %f2667, %f1853;
	mov.b32 	%r277, %f2666;
	shfl.sync.down.b32	%r278|%p129, %r277, %r300, 31, -1;
	mov.b32 	%f1854, %r278;
	mul.f32 	%f1855, %f1606, %f1854;
	fma.rn.f32 	%f2666, %f1595, %f2666, %f1855;
	mov.b32 	%r279, %f2665;
	shfl.sync.down.b32	%r280|%p130, %r279, %r300, 31, -1;
	mov.b32 	%f1856, %r280;
	mul.f32 	%f1857, %f1606, %f1856;
	fma.rn.f32 	%f2665, %f1595, %f2665, %f1857;
	mov.b32 	%r281, %f2664;
	shfl.sync.down.b32	%r282|%p131, %r281, %r300, 31, -1;
	mov.b32 	%f1858, %r282;
	mul.f32 	%f1859, %f1606, %f1858;
	fma.rn.f32 	%f2664, %f1595, %f2664, %f1859;
	mov.b32 	%r283, %f2663;
	shfl.sync.down.b32	%r284|%p132, %r283, %r300, 31, -1;
	mov.b32 	%f1860, %r284;
	mul.f32 	%f1861, %f1606, %f1860;
	fma.rn.f32 	%f2663, %f1595, %f2663, %f1861;
	mov.b32 	%r285, %f2662;
	shfl.sync.down.b32	%r286|%p133, %r285, %r300, 31, -1;
	mov.b32 	%f1862, %r286;
	mul.f32 	%f1863, %f1606, %f1862;
	fma.rn.f32 	%f2662, %f1595, %f2662, %f1863;
	shr.u32 	%r9, %r300, 1;
	setp.gt.u32 	%p134, %r300, 1;
	mov.u32 	%r300, %r9;
	mov.f32 	%f2920, %f3051;
	@%p134 bra 	$L__BB0_5;
	mov.u32 	%r287, %tid.x;
	setp.ne.s32 	%p135, %r287, 0;
	@%p135 bra 	$L__BB0_10;
	mov.u32 	%r289, %ctaid.x;
	neg.s32 	%r302, %r289;
	mov.b32 	%r301, 0;
$L__BB0_8:
	ld.param.f32 	%f2531, [_Z23attention_only_loopfreePKfS0_S0_S0_S0_Pfiif_param_8];
	ld.param.u64 	%rd24, [_Z23attention_only_loopfreePKfS0_S0_S0_S0_Pfiif_param_2];
	ld.param.u64 	%rd23, [_Z23attention_only_loopfreePKfS0_S0_S0_S0_Pfiif_param_1];
	cvta.to.global.u64 	%rd15, %rd23;
	mul.wide.u32 	%rd16, %r301, 4;
	add.s64 	%rd17, %rd15, %rd16;
	ld.global.nc.f32 	%f1864, [%rd17];
	fma.rn.f32 	%f1865, %f1, %f1864, 0f00000000;
	ld.global.nc.f32 	%f1866, [%rd17+4];
	fma.rn.f32 	%f1867, %f2, %f1866, %f1865;
	ld.global.nc.f32 	%f1868, [%rd17+8];
	fma.rn.f32 	%f1869, %f3, %f1868, %f1867;
	ld.global.nc.f32 	%f1870, [%rd17+12];
	fma.rn.f32 	%f1871, %f4, %f1870, %f1869;
	ld.global.nc.f32 	%f1872, [%rd17+16];
	fma.rn.f32 	%f1873, %f5, %f1872, %f1871;
	ld.global.nc.f32 	%f1874, [%rd17+20];
	fma.rn.f32 	%f1875, %f6, %f1874, %f1873;
	ld.global.nc.f32 	%f1876, [%rd17+24];
	fma.rn.f32 	%f1877, %f7, %f1876, %f1875;
	ld.global.nc.f32 	%f1878, [%rd17+28];
	fma.rn.f32 	%f1879, %f8, %f1878, %f1877;
	ld.global.nc.f32 	%f1880, [%rd17+32];
	fma.rn.f32 	%f1881, %f9, %f1880, %f1879;
	ld.global.nc.f32 	%f1882, [%rd17+36];
	fma.rn.f32 	%f1883, %f10, %f1882, %f1881;
	ld.global.nc.f32 	%f1884, [%rd17+40];
	fma.rn.f32 	%f1885, %f11, %f1884, %f1883;
	ld.global.nc.f32 	%f1886, [%rd17+44];
	fma.rn.f32 	%f1887, %f12, %f1886, %f1885;
	ld.global.nc.f32 	%f1888, [%rd17+48];
	fma.rn.f32 	%f1889, %f13, %f1888, %f1887;
	ld.global.nc.f32 	%f1890, [%rd17+52];
	fma.rn.f32 	%f1891, %f14, %f1890, %f1889;
	ld.global.nc.f32 	%f1892, [%rd17+56];
	fma.rn.f32 	%f1893, %f15, %f1892, %f1891;
	ld.global.nc.f32 	%f1894, [%rd17+60];
	fma.rn.f32 	%f1895, %f16, %f1894, %f1893;
	ld.global.nc.f32 	%f1896, [%rd17+64];
	fma.rn.f32 	%f1897, %f17, %f1896, %f1895;
	ld.global.nc.f32 	%f1898, [%rd17+68];
	fma.rn.f32 	%f1899, %f18, %f1898, %f1897;
	ld.global.nc.f32 	%f1900, [%rd17+72];
	fma.rn.f32 	%f1901, %f19, %f1900, %f1899;
	ld.global.nc.f32 	%f1902, [%rd17+76];
	fma.rn.f32 	%f1903, %f20, %f1902, %f1901;
	ld.global.nc.f32 	%f1904, [%rd17+80];
	fma.rn.f32 	%f1905, %f21, %f1904, %f1903;
	ld.global.nc.f32 	%f1906, [%rd17+84];
	fma.rn.f32 	%f1907, %f22, %f1906, %f1905;
	ld.global.nc.f32 	%f1908, [%rd17+88];
	fma.rn.f32 	%f1909, %f23, %f1908, %f1907;
	ld.global.nc.f32 	%f1910, [%rd17+92];
	fma.rn.f32 	%f1911, %f24, %f1910, %f1909;
	ld.global.nc.f32 	%f1912, [%rd17+96];
	fma.rn.f32 	%f1913, %f25, %f1912, %f1911;
	ld.global.nc.f32 	%f1914, [%rd17+100];
	fma.rn.f32 	%f1915, %f26, %f1914, %f1913;
	ld.global.nc.f32 	%f1916, [%rd17+104];
	fma.rn.f32 	%f1917, %f27, %f1916, %f1915;
	ld.global.nc.f32 	%f1918, [%rd17+108];
	fma.rn.f32 	%f1919, %f28, %f1918, %f1917;
	ld.global.nc.f32 	%f1920, [%rd17+112];
	fma.rn.f32 	%f1921, %f29, %f1920, %f1919;
	ld.global.nc.f32 	%f1922, [%rd17+116];
	fma.rn.f32 	%f1923, %f30, %f1922, %f1921;
	ld.global.nc.f32 	%f1924, [%rd17+120];
	fma.rn.f32 	%f1925, %f31, %f1924, %f1923;
	ld.global.nc.f32 	%f1926, [%rd17+124];
	fma.rn.f32 	%f1927, %f32, %f1926, %f1925;
	ld.global.nc.f32 	%f1928, [%rd17+128];
	fma.rn.f32 	%f1929, %f33, %f1928, %f1927;
	ld.global.nc.f32 	%f1930, [%rd17+132];
	fma.rn.f32 	%f1931, %f34, %f1930, %f1929;
	ld.global.nc.f32 	%f1932, [%rd17+136];
	fma.rn.f32 	%f1933, %f35, %f1932, %f1931;
	ld.global.nc.f32 	%f1934, [%rd17+140];
	fma.rn.f32 	%f1935, %f36, %f1934, %f1933;
	ld.global.nc.f32 	%f1936, [%rd17+144];
	fma.rn.f32 	%f1937, %f37, %f1936, %f1935;
	ld.global.nc.f32 	%f1938, [%rd17+148];
	fma.rn.f32 	%f1939, %f38, %f1938, %f1937;
	ld.global.nc.f32 	%f1940, [%rd17+152];
	fma.rn.f32 	%f1941, %f39, %f1940, %f1939;
	ld.global.nc.f32 	%f1942, [%rd17+156];
	fma.rn.f32 	%f1943, %f40, %f1942, %f1941;
	ld.global.nc.f32 	%f1944, [%rd17+160];
	fma.rn.f32 	%f1945, %f41, %f1944, %f1943;
	ld.global.nc.f32 	%f1946, [%rd17+164];
	fma.rn.f32 	%f1947, %f42, %f1946, %f1945;
	ld.global.nc.f32 	%f1948, [%rd17+168];
	fma.rn.f32 	%f1949, %f43, %f1948, %f1947;
	ld.global.nc.f32 	%f1950, [%rd17+172];
	fma.rn.f32 	%f1951, %f44, %f1950, %f1949;
	ld.global.nc.f32 	%f1952, [%rd17+176];
	fma.rn.f32 	%f1953, %f45, %f1952, %f1951;
	ld.global.nc.f32 	%f1954, [%rd17+180];
	fma.rn.f32 	%f1955, %f46, %f1954, %f1953;
	ld.global.nc.f32 	%f1956, [%rd17+184];
	fma.rn.f32 	%f1957, %f47, %f1956, %f1955;
	ld.global.nc.f32 	%f1958, [%rd17+188];
	fma.rn.f32 	%f1959, %f48, %f1958, %f1957;
	ld.global.nc.f32 	%f1960, [%rd17+192];
	fma.rn.f32 	%f1961, %f49, %f1960, %f1959;
	ld.global.nc.f32 	%f1962, [%rd17+196];
	fma.rn.f32 	%f1963, %f50, %f1962, %f1961;
	ld.global.nc.f32 	%f1964, [%rd17+200];
	fma.rn.f32 	%f1965, %f51, %f1964, %f1963;
	ld.global.nc.f32 	%f1966, [%rd17+204];
	fma.rn.f32 	%f1967, %f52, %f1966, %f1965;
	ld.global.nc.f32 	%f1968, [%rd17+208];
	fma.rn.f32 	%f1969, %f53, %f1968, %f1967;
	ld.global.nc.f32 	%f1970, [%rd17+212];
	fma.rn.f32 	%f1971, %f54, %f1970, %f1969;
	ld.global.nc.f32 	%f1972, [%rd17+216];
	fma.rn.f32 	%f1973, %f55, %f1972, %f1971;
	ld.global.nc.f32 	%f1974, [%rd17+220];
	fma.rn.f32 	%f1975, %f56, %f1974, %f1973;
	ld.global.nc.f32 	%f1976, [%rd17+224];
	fma.rn.f32 	%f1977, %f57, %f1976, %f1975;
	ld.global.nc.f32 	%f1978, [%rd17+228];
	fma.rn.f32 	%f1979, %f58, %f1978, %f1977;
	ld.global.nc.f32 	%f1980, [%rd17+232];
	fma.rn.f32 	%f1981, %f59, %f1980, %f1979;
	ld.global.nc.f32 	%f1982, [%rd17+236];
	fma.rn.f32 	%f1983, %f60, %f1982, %f1981;
	ld.global.nc.f32 	%f1984, [%rd17+240];
	fma.rn.f32 	%f1985, %f61, %f1984, %f1983;
	ld.global.nc.f32 	%f1986, [%rd17+244];
	fma.rn.f32 	%f1987, %f62, %f1986, %f1985;
	ld.global.nc.f32 	%f1988, [%rd17+248];
	fma.rn.f32 	%f1989, %f63, %f1988, %f1987;
	ld.global.nc.f32 	%f1990, [%rd17+252];
	fma.rn.f32 	%f1991, %f64, %f1990, %f1989;
	ld.global.nc.f32 	%f1992, [%rd17+256];
	fma.rn.f32 	%f1993, %f65, %f1992, %f1991;
	ld.global.nc.f32 	%f1994, [%rd17+260];
	fma.rn.f32 	%f1995, %f66, %f1994, %f1993;
	ld.global.nc.f32 	%f1996, [%rd17+264];
	fma.rn.f32 	%f1997, %f67, %f1996, %f1995;
	ld.global.nc.f32 	%f1998, [%rd17+268];
	fma.rn.f32 	%f1999, %f68, %f1998, %f1997;
	ld.global.nc.f32 	%f2000, [%rd17+272];
	fma.rn.f32 	%f2001, %f69, %f2000, %f1999;
	ld.global.nc.f32 	%f2002, [%rd17+276];
	fma.rn.f32 	%f2003, %f70, %f2002, %f2001;
	ld.global.nc.f32 	%f2004, [%rd17+280];
	fma.rn.f32 	%f2005, %f71, %f2004, %f2003;
	ld.global.nc.f32 	%f2006, [%rd17+284];
	fma.rn.f32 	%f2007, %f72, %f2006, %f2005;
	ld.global.nc.f32 	%f2008, [%rd17+288];
	fma.rn.f32 	%f2009, %f73, %f2008, %f2007;
	ld.global.nc.f32 	%f2010, [%rd17+292];
	fma.rn.f32 	%f2011, %f74, %f2010, %f2009;
	ld.global.nc.f32 	%f2012, [%rd17+296];
	fma.rn.f32 	%f2013, %f75, %f2012, %f2011;
	ld.global.nc.f32 	%f2014, [%rd17+300];
	fma.rn.f32 	%f2015, %f76, %f2014, %f2013;
	ld.global.nc.f32 	%f2016, [%rd17+304];
	fma.rn.f32 	%f2017, %f77, %f2016, %f2015;
	ld.global.nc.f32 	%f2018, [%rd17+308];
	fma.rn.f32 	%f2019, %f78, %f2018, %f2017;
	ld.global.nc.f32 	%f2020, [%rd17+312];
	fma.rn.f32 	%f2021, %f79, %f2020, %f2019;
	ld.global.nc.f32 	%f2022, [%rd17+316];
	fma.rn.f32 	%f2023, %f80, %f2022, %f2021;
	ld.global.nc.f32 	%f2024, [%rd17+320];
	fma.rn.f32 	%f2025, %f81, %f2024, %f2023;
	ld.global.nc.f32 	%f2026, [%rd17+324];
	fma.rn.f32 	%f2027, %f82, %f2026, %f2025;
	ld.global.nc.f32 	%f2028, [%rd17+328];
	fma.rn.f32 	%f2029, %f83, %f2028, %f2027;
	ld.global.nc.f32 	%f2030, [%rd17+332];
	fma.rn.f32 	%f2031, %f84, %f2030, %f2029;
	ld.global.nc.f32 	%f2032, [%rd17+336];
	fma.rn.f32 	%f2033, %f85, %f2032, %f2031;
	ld.global.nc.f32 	%f2034, [%rd17+340];
	fma.rn.f32 	%f2035, %f86, %f2034, %f2033;
	ld.global.nc.f32 	%f2036, [%rd17+344];
	fma.rn.f32 	%f2037, %f87, %f2036, %f2035;
	ld.global.nc.f32 	%f2038, [%rd17+348];
	fma.rn.f32 	%f2039, %f88, %f2038, %f2037;
	ld.global.nc.f32 	%f2040, [%rd17+352];
	fma.rn.f32 	%f2041, %f89, %f2040, %f2039;
	ld.global.nc.f32 	%f2042, [%rd17+356];
	fma.rn.f32 	%f2043, %f90, %f2042, %f2041;
	ld.global.nc.f32 	%f2044, [%rd17+360];
	fma.rn.f32 	%f2045, %f91, %f2044, %f2043;
	ld.global.nc.f32 	%f2046, [%rd17+364];
	fma.rn.f32 	%f2047, %f92, %f2046, %f2045;
	ld.global.nc.f32 	%f2048, [%rd17+368];
	fma.rn.f32 	%f2049, %f93, %f2048, %f2047;
	ld.global.nc.f32 	%f2050, [%rd17+372];
	fma.rn.f32 	%f2051, %f94, %f2050, %f2049;
	ld.global.nc.f32 	%f2052, [%rd17+376];
	fma.rn.f32 	%f2053, %f95, %f2052, %f2051;
	ld.global.nc.f32 	%f2054, [%rd17+380];
	fma.rn.f32 	%f2055, %f96, %f2054, %f2053;
	ld.global.nc.f32 	%f2056, [%rd17+384];
	fma.rn.f32 	%f2057, %f97, %f2056, %f2055;
	ld.global.nc.f32 	%f2058, [%rd17+388];
	fma.rn.f32 	%f2059, %f98, %f2058, %f2057;
	ld.global.nc.f32 	%f2060, [%rd17+392];
	fma.rn.f32 	%f2061, %f99, %f2060, %f2059;
	ld.global.nc.f32 	%f2062, [%rd17+396];
	fma.rn.f32 	%f2063, %f100, %f2062, %f2061;
	ld.global.nc.f32 	%f2064, [%rd17+400];
	fma.rn.f32 	%f2065, %f101, %f2064, %f2063;
	ld.global.nc.f32 	%f2066, [%rd17+404];
	fma.rn.f32 	%f2067, %f102, %f2066, %f2065;
	ld.global.nc.f32 	%f2068, [%rd17+408];
	fma.rn.f32 	%f2069, %f103, %f2068, %f2067;
	ld.global.nc.f32 	%f2070, [%rd17+412];
	fma.rn.f32 	%f2071, %f104, %f2070, %f2069;
	ld.global.nc.f32 	%f2072, [%rd17+416];
	fma.rn.f32 	%f2073, %f105, %f2072, %f2071;
	ld.global.nc.f32 	%f2074, [%rd17+420];
	fma.rn.f32 	%f2075, %f106, %f2074, %f2073;
	ld.global.nc.f32 	%f2076, [%rd17+424];
	fma.rn.f32 	%f2077, %f107, %f2076, %f2075;
	ld.global.nc.f32 	%f2078, [%rd17+428];
	fma.rn.f32 	%f2079, %f108, %f2078, %f2077;
	ld.global.nc.f32 	%f2080, [%rd17+432];
	fma.rn.f32 	%f2081, %f109, %f2080, %f2079;
	ld.global.nc.f32 	%f2082, [%rd17+436];
	fma.rn.f32 	%f2083, %f110, %f2082, %f2081;
	ld.global.nc.f32 	%f2084, [%rd17+440];
	fma.rn.f32 	%f2085, %f111, %f2084, %f2083;
	ld.global.nc.f32 	%f2086, [%rd17+444];
	fma.rn.f32 	%f2087, %f112, %f2086, %f2085;
	ld.global.nc.f32 	%f2088, [%rd17+448];
	fma.rn.f32 	%f2089, %f113, %f2088, %f2087;
	ld.global.nc.f32 	%f2090, [%rd17+452];
	fma.rn.f32 	%f2091, %f114, %f2090, %f2089;
	ld.global.nc.f32 	%f2092, [%rd17+456];
	fma.rn.f32 	%f2093, %f115, %f2092, %f2091;
	ld.global.nc.f32 	%f2094, [%rd17+460];
	fma.rn.f32 	%f2095, %f116, %f2094, %f2093;
	ld.global.nc.f32 	%f2096, [%rd17+464];
	fma.rn.f32 	%f2097, %f117, %f2096, %f2095;
	ld.global.nc.f32 	%f2098, [%rd17+468];
	fma.rn.f32 	%f2099, %f118, %f2098, %f2097;
	ld.global.nc.f32 	%f2100, [%rd17+472];
	fma.rn.f32 	%f2101, %f119, %f2100, %f2099;
	ld.global.nc.f32 	%f2102, [%rd17+476];
	fma.rn.f32 	%f2103, %f120, %f2102, %f2101;
	ld.global.nc.f32 	%f2104, [%rd17+480];
	fma.rn.f32 	%f2105, %f121, %f2104, %f2103;
	ld.global.nc.f32 	%f2106, [%rd17+484];
	fma.rn.f32 	%f2107, %f122, %f2106, %f2105;
	ld.global.nc.f32 	%f2108, [%rd17+488];
	fma.rn.f32 	%f2109, %f123, %f2108, %f2107;
	ld.global.nc.f32 	%f2110, [%rd17+492];
	fma.rn.f32 	%f2111, %f124, %f2110, %f2109;
	ld.global.nc.f32 	%f2112, [%rd17+496];
	fma.rn.f32 	%f2113, %f125, %f2112, %f2111;
	ld.global.nc.f32 	%f2114, [%rd17+500];
	fma.rn.f32 	%f2115, %f126, %f2114, %f2113;
	ld.global.nc.f32 	%f2116, [%rd17+504];
	fma.rn.f32 	%f2117, %f127, %f2116, %f2115;
	ld.global.nc.f32 	%f2118, [%rd17+508];
	fma.rn.f32 	%f2119, %f128, %f2118, %f2117;
	mul.f32 	%f2120, %f2531, %f2119;
	max.f32 	%f909, %f3051, %f2120;
	sub.f32 	%f2121, %f3051, %f909;
	fma.rn.f32 	%f2122, %f2121, 0f3BBB989D, 0f3F000000;
	cvt.sat.f32.f32 	%f2123, %f2122;
	mov.f32 	%f2124, 0f4B400001;
	mov.f32 	%f2125, 0f437C0000;
	fma.rm.f32 	%f2126, %f2123, %f2125, %f2124;
	add.f32 	%f2127, %f2126, 0fCB40007F;
	neg.f32 	%f2128, %f2127;
	fma.rn.f32 	%f2129, %f2121, 0f3FB8AA3B, %f2128;
	fma.rn.f32 	%f2130, %f2121, 0f32A57060, %f2129;
	mov.b32 	%r290, %f2126;
	shl.b32 	%r291, %r290, 23;
	mov.b32 	%f2131, %r291;
	ex2.approx.ftz.f32 	%f2132, %f2130;
	mul.f32 	%f2133, %f2132, %f2131;
	sub.f32 	%f2134, %f2120, %f909;
	fma.rn.f32 	%f2135, %f2134, 0f3BBB989D, 0f3F000000;
	cvt.sat.f32.f32 	%f2136, %f2135;
	fma.rm.f32 	%f2137, %f2136, %f2125, %f2124;
	add.f32 	%f2138, %f2137, 0fCB40007F;
	neg.f32 	%f2139, %f2138;
	fma.rn.f32 	%f2140, %f2134, 0f3FB8AA3B, %f2139;
	fma.rn.f32 	%f2141, %f2134, 0f32A57060, %f2140;
	mov.b32 	%r292, %f2137;
	shl.b32 	%r293, %r292, 23;
	mov.b32 	%f2142, %r293;
	ex2.approx.ftz.f32 	%f2143, %f2141;
	mul.f32 	%f2144, %f2143, %f2142;
	fma.rn.f32 	%f2790, %f2790, %f2133, %f2144;
	cvta.to.global.u64 	%rd18, %rd24;
	add.s64 	%rd19, %rd18, %rd16;
	ld.global.nc.f32 	%f2145, [%rd19];
	mul.f32 	%f2146, %f2144, %f2145;
	fma.rn.f32 	%f2789, %f2133, %f2789, %f2146;
	ld.global.nc.f32 	%f2147, [%rd19+4];
	mul.f32 	%f2148, %f2144, %f2147;
	fma.rn.f32 	%f2788, %f2133, %f2788, %f2148;
	ld.global.nc.f32 	%f2149, [%rd19+8];
	mul.f32 	%f2150, %f2144, %f2149;
	fma.rn.f32 	%f2787, %f2133, %f2787, %f2150;
	ld.global.nc.f32 	%f2151, [%rd19+12];
	mul.f32 	%f2152, %f2144, %f2151;
	fma.rn.f32 	%f2786, %f2133, %f2786, %f2152;
	ld.global.nc.f32 	%f2153, [%rd19+16];
	mul.f32 	%f2154, %f2144, %f2153;
	fma.rn.f32 	%f2785, %f2133, %f2785, %f2154;
	ld.global.nc.f32 	%f2155, [%rd19+20];
	mul.f32 	%f2156, %f2144, %f2155;
	fma.rn.f32 	%f2784, %f2133, %f2784, %f2156;
	ld.global.nc.f32 	%f2157, [%rd19+24];
	mul.f32 	%f2158, %f2144, %f2157;
	fma.rn.f32 	%f2783, %f2133, %f2783, %f2158;
	ld.global.nc.f32 	%f2159, [%rd19+28];
	mul.f32 	%f2160, %f2144, %f2159;
	fma.rn.f32 	%f2782, %f2133, %f2782, %f2160;
	ld.global.nc.f32 	%f2161, [%rd19+32];
	mul.f32 	%f2162, %f2144, %f2161;
	fma.rn.f32 	%f2781, %f2133, %f2781, %f2162;
	ld.global.nc.f32 	%f2163, [%rd19+36];
	mul.f32 	%f2164, %f2144, %f2163;
	fma.rn.f32 	%f2780, %f2133, %f2780, %f2164;
	ld.global.nc.f32 	%f2165, [%rd19+40];
	mul.f32 	%f2166, %f2144, %f2165;
	fma.rn.f32 	%f2779, %f2133, %f2779, %f2166;
	ld.global.nc.f32 	%f2167, [%rd19+44];
	mul.f32 	%f2168, %f2144, %f2167;
	fma.rn.f32 	%f2778, %f2133, %f2778, %f2168;
	ld.global.nc.f32 	%f2169, [%rd19+48];
	mul.f32 	%f2170, %f2144, %f2169;
	fma.rn.f32 	%f2777, %f2133, %f2777, %f2170;
	ld.global.nc.f32 	%f2171, [%rd19+52];
	mul.f32 	%f2172, %f2144, %f2171;
	fma.rn.f32 	%f2776, %f2133, %f2776, %f2172;
	ld.global.nc.f32 	%f2173, [%rd19+56];
	mul.f32 	%f2174, %f2144, %f2173;
	fma.rn.f32 	%f2775, %f2133, %f2775, %f2174;
	ld.global.nc.f32 	%f2175, [%rd19+60];
	mul.f32 	%f2176, %f2144, %f2175;
	fma.rn.f32 	%f2774, %f2133, %f2774, %f2176;
	ld.global.nc.f32 	%f2177, [%rd19+64];
	mul.f32 	%f2178, %f2144, %f2177;
	fma.rn.f32 	%f2773, %f2133, %f2773, %f2178;
	ld.global.nc.f32 	%f2179, [%rd19+68];
	mul.f32 	%f2180, %f2144, %f2179;
	fma.rn.f32 	%f2772, %f2133, %f2772, %f2180;
	ld.global.nc.f32 	%f2181, [%rd19+72];
	mul.f32 	%f2182, %f2144, %f2181;
	fma.rn.f32 	%f2771, %f2133, %f2771, %f2182;
	ld.global.nc.f32 	%f2183, [%rd19+76];
	mul.f32 	%f2184, %f2144, %f2183;
	fma.rn.f32 	%f2770, %f2133, %f2770, %f2184;
	ld.global.nc.f32 	%f2185, [%rd19+80];
	mul.f32 	%f2186, %f2144, %f2185;
	fma.rn.f32 	%f2769, %f2133, %f2769, %f2186;
	ld.global.nc.f32 	%f2187, [%rd19+84];
	mul.f32 	%f2188, %f2144, %f2187;
	fma.rn.f32 	%f2768, %f2133, %f2768, %f2188;
	ld.global.nc.f32 	%f2189, [%rd19+88];
	mul.f32 	%f2190, %f2144, %f2189;
	fma.rn.f32 	%f2767, %f2133, %f2767, %f2190;
	ld.global.nc.f32 	%f2191, [%rd19+92];
	mul.f32 	%f2192, %f2144, %f2191;
	fma.rn.f32 	%f2766, %f2133, %f2766, %f2192;
	ld.global.nc.f32 	%f2193, [%rd19+96];
	mul.f32 	%f2194, %f2144, %f2193;
	fma.rn.f32 	%f2765, %f2133, %f2765, %f2194;
	ld.global.nc.f32 	%f2195, [%rd19+100];
	mul.f32 	%f2196, %f2144, %f2195;
	fma.rn.f32 	%f2764, %f2133, %f2764, %f2196;
	ld.global.nc.f32 	%f2197, [%rd19+104];
	mul.f32 	%f2198, %f2144, %f2197;
	fma.rn.f32 	%f2763, %f2133, %f2763, %f2198;
	ld.global.nc.f32 	%f2199, [%rd19+108];
	mul.f32 	%f2200, %f2144, %f2199;
	fma.rn.f32 	%f2762, %f2133, %f2762, %f2200;
	ld.global.nc.f32 	%f2201, [%rd19+112];
	mul.f32 	%f2202, %f2144, %f2201;
	fma.rn.f32 	%f2761, %f2133, %f2761, %f2202;
	ld.global.nc.f32 	%f2203, [%rd19+116];
	mul.f32 	%f2204, %f2144, %f2203;
	fma.rn.f32 	%f2760, %f2133, %f2760, %f2204;
	ld.global.nc.f32 	%f2205, [%rd19+120];
	mul.f32 	%f2206, %f2144, %f2205;
	fma.rn.f32 	%f2759, %f2133, %f2759, %f2206;
	ld.global.nc.f32 	%f2207, [%rd19+124];
	mul.f32 	%f2208, %f2144, %f2207;
	fma.rn.f32 	%f2758, %f2133, %f2758, %f2208;
	ld.global.nc.f32 	%f2209, [%rd19+128];
	mul.f32 	%f2210, %f2144, %f2209;
	fma.rn.f32 	%f2757, %f2133, %f2757, %f2210;
	ld.global.nc.f32 	%f2211, [%rd19+132];
	mul.f32 	%f2212, %f2144, %f2211;
	fma.rn.f32 	%f2756, %f2133, %f2756, %f2212;
	ld.global.nc.f32 	%f2213, [%rd19+136];
	mul.f32 	%f2214, %f2144, %f2213;
	fma.rn.f32 	%f2755, %f2133, %f2755, %f2214;
	ld.global.nc.f32 	%f2215, [%rd19+140];
	mul.f32 	%f2216, %f2144, %f2215;
	fma.rn.f32 	%f2754, %f2133, %f2754, %f2216;
	ld.global.nc.f32 	%f2217, [%rd19+144];
	mul.f32 	%f2218, %f2144, %f2217;
	fma.rn.f32 	%f2753, %f2133, %f2753, %f2218;
	ld.global.nc.f32 	%f2219, [%rd19+148];
	mul.f32 	%f2220, %f2144, %f2219;
	fma.rn.f32 	%f2752, %f2133, %f2752, %f2220;
	ld.global.nc.f32 	%f2221, [%rd19+152];
	mul.f32 	%f2222, %f2144, %f2221;
	fma.rn.f32 	%f2751, %f2133, %f2751, %f2222;
	ld.global.nc.f32 	%f2223, [%rd19+156];
	mul.f32 	%f2224, %f2144, %f2223;
	fma.rn.f32 	%f2750, %f2133, %f2750, %f2224;
	ld.global.nc.f32 	%f2225, [%rd19+160];
	mul.f32 	%f2226, %f2144, %f2225;
	fma.rn.f32 	%f2749, %f2133, %f2749, %f2226;
	ld.global.nc.f32 	%f2227, [%rd19+164];
	mul.f32 	%f2228, %f2144, %f2227;
	fma.rn.f32 	%f2748, %f2133, %f2748, %f2228;
	ld.global.nc.f32 	%f2229, [%rd19+168];
	mul.f32 	%f2230, %f2144, %f2229;
	fma.rn.f32 	%f2747, %f2133, %f2747, %f2230;
	ld.global.nc.f32 	%f2231, [%rd19+172];
	mul.f32 	%f2232, %f2144, %f2231;
	fma.rn.f32 	%f2746, %f2133, %f2746, %f2232;
	ld.global.nc.f32 	%f2233, [%rd19+176];
	mul.f32 	%f2234, %f2144, %f2233;
	fma.rn.f32 	%f2745, %f2133, %f2745, %f2234;
	ld.global.nc.f32 	%f2235, [%rd19+180];
	mul.f32 	%f2236, %f2144, %f2235;
	fma.rn.f32 	%f2744, %f2133, %f2744, %f2236;
	ld.global.nc.f32 	%f2237, [%rd19+184];
	mul.f32 	%f2238, %f2144, %f2237;
	fma.rn.f32 	%f2743, %f2133, %f2743, %f2238;
	ld.global.nc.f32 	%f2239, [%rd19+188];
	mul.f32 	%f2240, %f2144, %f2239;
	fma.rn.f32 	%f2742, %f2133, %f2742, %f2240;
	ld.global.nc.f32 	%f2241, [%rd19+192];
	mul.f32 	%f2242, %f2144, %f2241;
	fma.rn.f32 	%f2741, %f2133, %f2741, %f2242;
	ld.global.nc.f32 	%f2243, [%rd19+196];
	mul.f32 	%f2244, %f2144, %f2243;
	fma.rn.f32 	%f2740, %f2133, %f2740, %f2244;
	ld.global.nc.f32 	%f2245, [%rd19+200];
	mul.f32 	%f2246, %f2144, %f2245;
	fma.rn.f32 	%f2739, %f2133, %f2739, %f2246;
	ld.global.nc.f32 	%f2247, [%rd19+204];
	mul.f32 	%f2248, %f2144, %f2247;
	fma.rn.f32 	%f2738, %f2133, %f2738, %f2248;
	ld.global.nc.f32 	%f2249, [%rd19+208];
	mul.f32 	%f2250, %f2144, %f2249;
	fma.rn.f32 	%f2737, %f2133, %f2737, %f2250;
	ld.global.nc.f32 	%f2251, [%rd19+212];
	mul.f32 	%f2252, %f2144, %f2251;
	fma.rn.f32 	%f2736, %f2133, %f2736, %f2252;
	ld.global.nc.f32 	%f2253, [%rd19+216];
	mul.f32 	%f2254, %f2144, %f2253;
	fma.rn.f32 	%f2735, %f2133, %f2735, %f2254;
	ld.global.nc.f32 	%f2255, [%rd19+220];
	mul.f32 	%f2256, %f2144, %f2255;
	fma.rn.f32 	%f2734, %f2133, %f2734, %f2256;
	ld.global.nc.f32 	%f2257, [%rd19+224];
	mul.f32 	%f2258, %f2144, %f2257;
	fma.rn.f32 	%f2733, %f2133, %f2733, %f2258;
	ld.global.nc.f32 	%f2259, [%rd19+228];
	mul.f32 	%f2260, %f2144, %f2259;
	fma.rn.f32 	%f2732, %f2133, %f2732, %f2260;
	ld.global.nc.f32 	%f2261, [%rd19+232];
	mul.f32 	%f2262, %f2144, %f2261;
	fma.rn.f32 	%f2731, %f2133, %f2731, %f2262;
	ld.global.nc.f32 	%f2263, [%rd19+236];
	mul.f32 	%f2264, %f2144, %f2263;
	fma.rn.f32 	%f2730, %f2133, %f2730, %f2264;
	ld.global.nc.f32 	%f2265, [%rd19+240];
	mul.f32 	%f2266, %f2144, %f2265;
	fma.rn.f32 	%f2729, %f2133, %f2729, %f2266;
	ld.global.nc.f32 	%f2267, [%rd19+244];
	mul.f32 	%f2268, %f2144, %f2267;
	fma.rn.f32 	%f2728, %f2133, %f2728, %f2268;
	ld.global.nc.f32 	%f2269, [%rd19+248];
	mul.f32 	%f2270, %f2144, %f2269;
	fma.rn.f32 	%f2727, %f2133, %f2727, %f2270;
	ld.global.nc.f32 	%f2271, [%rd19+252];
	mul.f32 	%f2272, %f2144, %f2271;
	fma.rn.f32 	%f2726, %f2133, %f2726, %f2272;
	ld.global.nc.f32 	%f2273, [%rd19+256];
	mul.f32 	%f2274, %f2144, %f2273;
	fma.rn.f32 	%f2725, %f2133, %f2725, %f2274;
	ld.global.nc.f32 	%f2275, [%rd19+260];
	mul.f32 	%f2276, %f2144, %f2275;
	fma.rn.f32 	%f2724, %f2133, %f2724, %f2276;
	ld.global.nc.f32 	%f2277, [%rd19+264];
	mul.f32 	%f2278, %f2144, %f2277;
	fma.rn.f32 	%f2723, %f2133, %f2723, %f2278;
	ld.global.nc.f32 	%f2279, [%rd19+268];
	mul.f32 	%f2280, %f2144, %f2279;
	fma.rn.f32 	%f2722, %f2133, %f2722, %f2280;
	ld.global.nc.f32 	%f2281, [%rd19+272];
	mul.f32 	%f2282, %f2144, %f2281;
	fma.rn.f32 	%f2721, %f2133, %f2721, %f2282;
	ld.global.nc.f32 	%f2283, [%rd19+276];
	mul.f32 	%f2284, %f2144, %f2283;
	fma.rn.f32 	%f2720, %f2133, %f2720, %f2284;
	ld.global.nc.f32 	%f2285, [%rd19+280];
	mul.f32 	%f2286, %f2144, %f2285;
	fma.rn.f32 	%f2719, %f2133, %f2719, %f2286;
	ld.global.nc.f32 	%f2287, [%rd19+284];
	mul.f32 	%f2288, %f2144, %f2287;
	fma.rn.f32 	%f2718, %f2133, %f2718, %f2288;
	ld.global.nc.f32 	%f2289, [%rd19+288];
	mul.f32 	%f2290, %f2144, %f2289;
	fma.rn.f32 	%f2717, %f2133, %f2717, %f2290;
	ld.global.nc.f32 	%f2291, [%rd19+292];
	mul.f32 	%f2292, %f2144, %f2291;
	fma.rn.f32 	%f2716, %f2133, %f2716, %f2292;
	ld.global.nc.f32 	%f2293, [%rd19+296];
	mul.f32 	%f2294, %f2144, %f2293;
	fma.rn.f32 	%f2715, %f2133, %f2715, %f2294;
	ld.global.nc.f32 	%f2295, [%rd19+300];
	mul.f32 	%f2296, %f2144, %f2295;
	fma.rn.f32 	%f2714, %f2133, %f2714, %f2296;
	ld.global.nc.f32 	%f2297, [%rd19+304];
	mul.f32 	%f2298, %f2144, %f2297;
	fma.rn.f32 	%f2713, %f2133, %f2713, %f2298;
	ld.global.nc.f32 	%f2299, [%rd19+308];
	mul.f32 	%f2300, %f2144, %f2299;
	fma.rn.f32 	%f2712, %f2133, %f2712, %f2300;
	ld.global.nc.f32 	%f2301, [%rd19+312];
	mul.f32 	%f2302, %f2144, %f2301;
	fma.rn.f32 	%f2711, %f2133, %f2711, %f2302;
	ld.global.nc.f32 	%f2303, [%rd19+316];
	mul.f32 	%f2304, %f2144, %f2303;
	fma.rn.f32 	%f2710, %f2133, %f2710, %f2304;
	ld.global.nc.f32 	%f2305, [%rd19+320];
	mul.f32 	%f2306, %f2144, %f2305;
	fma.rn.f32 	%f2709, %f2133, %f2709, %f2306;
	ld.global.nc.f32 	%f2307, [%rd19+324];
	mul.f32 	%f2308, %f2144, %f2307;
	fma.rn.f32 	%f2708, %f2133, %f2708, %f2308;
	ld.global.nc.f32 	%f2309, [%rd19+328];
	mul.f32 	%f2310, %f2144, %f2309;
	fma.rn.f32 	%f2707, %f2133, %f2707, %f2310;
	ld.global.nc.f32 	%f2311, [%rd19+332];
	mul.f32 	%f2312, %f2144, %f2311;
	fma.rn.f32 	%f2706, %f2133, %f2706, %f2312;
	ld.global.nc.f32 	%f2313, [%rd19+336];
	mul.f32 	%f2314, %f2144, %f2313;
	fma.rn.f32 	%f2705, %f2133, %f2705, %f2314;
	ld.global.nc.f32 	%f2315, [%rd19+340];
	mul.f32 	%f2316, %f2144, %f2315;
	fma.rn.f32 	%f2704, %f2133, %f2704, %f2316;
	ld.global.nc.f32 	%f2317, [%rd19+344];
	mul.f32 	%f2318, %f2144, %f2317;
	fma.rn.f32 	%f2703, %f2133, %f2703, %f2318;
	ld.global.nc.f32 	%f2319, [%rd19+348];
	mul.f32 	%f2320, %f2144, %f2319;
	fma.rn.f32 	%f2702, %f2133, %f2702, %f2320;
	ld.global.nc.f32 	%f2321, [%rd19+352];
	mul.f32 	%f2322, %f2144, %f2321;
	fma.rn.f32 	%f2701, %f2133, %f2701, %f2322;
	ld.global.nc.f32 	%f2323, [%rd19+356];
	mul.f32 	%f2324, %f2144, %f2323;
	fma.rn.f32 	%f2700, %f2133, %f2700, %f2324;
	ld.global.nc.f32 	%f2325, [%rd19+360];
	mul.f32 	%f2326, %f2144, %f2325;
	fma.rn.f32 	%f2699, %f2133, %f2699, %f2326;
	ld.global.nc.f32 	%f2327, [%rd19+364];
	mul.f32 	%f2328, %f2144, %f2327;
	fma.rn.f32 	%f2698, %f2133, %f2698, %f2328;
	ld.global.nc.f32 	%f2329, [%rd19+368];
	mul.f32 	%f2330, %f2144, %f2329;
	fma.rn.f32 	%f2697, %f2133, %f2697, %f2330;
	ld.global.nc.f32 	%f2331, [%rd19+372];
	mul.f32 	%f2332, %f2144, %f2331;
	fma.rn.f32 	%f2696, %f2133, %f2696, %f2332;
	ld.global.nc.f32 	%f2333, [%rd19+376];
	mul.f32 	%f2334, %f2144, %f2333;
	fma.rn.f32 	%f2695, %f2133, %f2695, %f2334;
	ld.global.nc.f32 	%f2335, [%rd19+380];
	mul.f32 	%f2336, %f2144, %f2335;
	fma.rn.f32 	%f2694, %f2133, %f2694, %f2336;
	ld.global.nc.f32 	%f2337, [%rd19+384];
	mul.f32 	%f2338, %f2144, %f2337;
	fma.rn.f32 	%f2693, %f2133, %f2693, %f2338;
	ld.global.nc.f32 	%f2339, [%rd19+388];
	mul.f32 	%f2340, %f2144, %f2339;
	fma.rn.f32 	%f2692, %f2133, %f2692, %f2340;
	ld.global.nc.f32 	%f2341, [%rd19+392];
	mul.f32 	%f2342, %f2144, %f2341;
	fma.rn.f32 	%f2691, %f2133, %f2691, %f2342;
	ld.global.nc.f32 	%f2343, [%rd19+396];
	mul.f32 	%f2344, %f2144, %f2343;
	fma.rn.f32 	%f2690, %f2133, %f2690, %f2344;
	ld.global.nc.f32 	%f2345, [%rd19+400];
	mul.f32 	%f2346, %f2144, %f2345;
	fma.rn.f32 	%f2689, %f2133, %f2689, %f2346;
	ld.global.nc.f32 	%f2347, [%rd19+404];
	mul.f32 	%f2348, %f2144, %f2347;
	fma.rn.f32 	%f2688, %f2133, %f2688, %f2348;
	ld.global.nc.f32 	%f2349, [%rd19+408];
	mul.f32 	%f2350, %f2144, %f2349;
	fma.rn.f32 	%f2687, %f2133, %f2687, %f2350;
	ld.global.nc.f32 	%f2351, [%rd19+412];
	mul.f32 	%f2352, %f2144, %f2351;
	fma.rn.f32 	%f2686, %f2133, %f2686, %f2352;
	ld.global.nc.f32 	%f2353, [%rd19+416];
	mul.f32 	%f2354, %f2144, %f2353;
	fma.rn.f32 	%f2685, %f2133, %f2685, %f2354;
	ld.global.nc.f32 	%f2355, [%rd19+420];
	mul.f32 	%f2356, %f2144, %f2355;
	fma.rn.f32 	%f2684, %f2133, %f2684, %f2356;
	ld.global.nc.f32 	%f2357, [%rd19+424];
	mul.f32 	%f2358, %f2144, %f2357;
	fma.rn.f32 	%f2683, %f2133, %f2683, %f2358;
	ld.global.nc.f32 	%f2359, [%rd19+428];
	mul.f32 	%f2360, %f2144, %f2359;
	fma.rn.f32 	%f2682, %f2133, %f2682, %f2360;
	ld.global.nc.f32 	%f2361, [%rd19+432];
	mul.f32 	%f2362, %f2144, %f2361;
	fma.rn.f32 	%f2681, %f2133, %f2681, %f2362;
	ld.global.nc.f32 	%f2363, [%rd19+436];
	mul.f32 	%f2364, %f2144, %f2363;
	fma.rn.f32 	%f2680, %f2133, %f2680, %f2364;
	ld.global.nc.f32 	%f2365, [%rd19+440];
	mul.f32 	%f2366, %f2144, %f2365;
	fma.rn.f32 	%f2679, %f2133, %f2679, %f2366;
	ld.global.nc.f32 	%f2367, [%rd19+444];
	mul.f32 	%f2368, %f2144, %f2367;
	fma.rn.f32 	%f2678, %f2133, %f2678, %f2368;
	ld.global.nc.f32 	%f2369, [%rd19+448];
	mul.f32 	%f2370, %f2144, %f2369;
	fma.rn.f32 	%f2677, %f2133, %f2677, %f2370;
	ld.global.nc.f32 	%f2371, [%rd19+452];
	mul.f32 	%f2372, %f2144, %f2371;
	fma.rn.f32 	%f2676, %f2133, %f2676, %f2372;
	ld.global.nc.f32 	%f2373, [%rd19+456];
	mul.f32 	%f2374, %f2144, %f2373;
	fma.rn.f32 	%f2675, %f2133, %f2675, %f2374;
	ld.global.nc.f32 	%f2375, [%rd19+460];
	mul.f32 	%f2376, %f2144, %f2375;
	fma.rn.f32 	%f2674, %f2133, %f2674, %f2376;
	ld.global.nc.f32 	%f2377, [%rd19+464];
	mul.f32 	%f2378, %f2144, %f2377;
	fma.rn.f32 	%f2673, %f2133, %f2673, %f2378;
	ld.global.nc.f32 	%f2379, [%rd19+468];
	mul.f32 	%f2380, %f2144, %f2379;
	fma.rn.f32 	%f2672, %f2133, %f2672, %f2380;
	ld.global.nc.f32 	%f2381, [%rd19+472];
	mul.f32 	%f2382, %f2144, %f2381;
	fma.rn.f32 	%f2671, %f2133, %f2671, %f2382;
	ld.global.nc.f32 	%f2383, [%rd19+476];
	mul.f32 	%f2384, %f2144, %f2383;
	fma.rn.f32 	%f2670, %f2133, %f2670, %f2384;
	ld.global.nc.f32 	%f2385, [%rd19+480];
	mul.f32 	%f2386, %f2144, %f2385;
	fma.rn.f32 	%f2669, %f2133, %f2669, %f2386;
	ld.global.nc.f32 	%f2387, [%rd19+484];
	mul.f32 	%f2388, %f2144, %f2387;
	fma.rn.f32 	%f2668, %f2133, %f2668, %f2388;
	ld.global.nc.f32 	%f2389, [%rd19+488];
	mul.f32 	%f2390, %f2144, %f2389;
	fma.rn.f32 	%f2667, %f2133, %f2667, %f2390;
	ld.global.nc.f32 	%f2391, [%rd19+492];
	mul.f32 	%f2392, %f2144, %f2391;
	fma.rn.f32 	%f2666, %f2133, %f2666, %f2392;
	ld.global.nc.f32 	%f2393, [%rd19+496];
	mul.f32 	%f2394, %f2144, %f2393;
	fma.rn.f32 	%f2665, %f2133, %f2665, %f2394;
	ld.global.nc.f32 	%f2395, [%rd19+500];
	mul.f32 	%f2396, %f2144, %f2395;
	fma.rn.f32 	%f2664, %f2133, %f2664, %f2396;
	ld.global.nc.f32 	%f2397, [%rd19+504];
	mul.f32 	%f2398, %f2144, %f2397;
	fma.rn.f32 	%f2663, %f2133, %f2663, %f2398;
	ld.global.nc.f32 	%f2399, [%rd19+508];
	mul.f32 	%f2400, %f2144, %f2399;
	fma.rn.f32 	%f2662, %f2133, %f2662, %f2400;
	add.s32 	%r302, %r302, 1;
	add.s32 	%r301, %r301, 128;
	setp.ne.s32 	%p136, %r302, 1;
	mov.f32 	%f3051, %f909;
	@%p136 bra 	$L__BB0_8;
	ld.param.u64 	%rd27, [_Z23attention_only_loopfreePKfS0_S0_S0_S0_Pfiif_param_5];
	mov.u32 	%r294, %ctaid.x;
	shl.b32 	%r295, %r294, 7;
	rcp.rn.f32 	%f2401, %f2790;
	mul.f32 	%f2402, %f2401, %f2789;
	cvta.to.global.u64 	%rd20, %rd27;
	mul.wide.u32 	%rd21, %r295, 4;
	add.s64 	%rd22, %rd20, %rd21;
	st.global.f32 	[%rd22], %f2402;
	mul.f32 	%f2403, %f2401, %f2788;
	st.global.f32 	[%rd22+4], %f2403;
	mul.f32 	%f2404, %f2401, %f2787;
	st.global.f32 	[%rd22+8], %f2404;
	mul.f32 	%f2405, %f2401, %f2786;
	st.global.f32 	[%rd22+12], %f2405;
	mul.f32 	%f2406, %f2401, %f2785;
	st.global.f32 	[%rd22+16], %f2406;
	mul.f32 	%f2407, %f2401, %f2784;
	st.global.f32 	[%rd22+20], %f2407;
	mul.f32 	%f2408, %f2401, %f2783;
	st.global.f32 	[%rd22+24], %f2408;
	mul.f32 	%f2409, %f2401, %f2782;
	st.global.f32 	[%rd22+28], %f2409;
	mul.f32 	%f2410, %f2401, %f2781;
	st.global.f32 	[%rd22+32], %f2410;
	mul.f32 	%f2411, %f2401, %f2780;
	st.global.f32 	[%rd22+36], %f2411;
	mul.f32 	%f2412, %f2401, %f2779;
	st.global.f32 	[%rd22+40], %f2412;
	mul.f32 	%f2413, %f2401, %f2778;
	st.global.f32 	[%rd22+44], %f2413;
	mul.f32 	%f2414, %f2401, %f2777;
	st.global.f32 	[%rd22+48], %f2414;
	mul.f32 	%f2415, %f2401, %f2776;
	st.global.f32 	[%rd22+52], %f2415;
	mul.f32 	%f2416, %f2401, %f2775;
	st.global.f32 	[%rd22+56], %f2416;
	mul.f32 	%f2417, %f2401, %f2774;
	st.global.f32 	[%rd22+60], %f2417;
	mul.f32 	%f2418, %f2401, %f2773;
	st.global.f32 	[%rd22+64], %f2418;
	mul.f32 	%f2419, %f2401, %f2772;
	st.global.f32 	[%rd22+68], %f2419;
	mul.f32 	%f2420, %f2401, %f2771;
	st.global.f32 	[%rd22+72], %f2420;
	mul.f32 	%f2421, %f2401, %f2770;
	st.global.f32 	[%rd22+76], %f2421;
	mul.f32 	%f2422, %f2401, %f2769;
	st.global.f32 	[%rd22+80], %f2422;
	mul.f32 	%f2423, %f2401, %f2768;
	st.global.f32 	[%rd22+84], %f2423;
	mul.f32 	%f2424, %f2401, %f2767;
	st.global.f32 	[%rd22+88], %f2424;
	mul.f32 	%f2425, %f2401, %f2766;
	st.global.f32 	[%rd22+92], %f2425;
	mul.f32 	%f2426, %f2401, %f2765;
	st.global.f32 	[%rd22+96], %f2426;
	mul.f32 	%f2427, %f2401, %f2764;
	st.global.f32 	[%rd22+100], %f2427;
	mul.f32 	%f2428, %f2401, %f2763;
	st.global.f32 	[%rd22+104], %f2428;
	mul.f32 	%f2429, %f2401, %f2762;
	st.global.f32 	[%rd22+108], %f2429;
	mul.f32 	%f2430, %f2401, %f2761;
	st.global.f32 	[%rd22+112], %f2430;
	mul.f32 	%f2431, %f2401, %f2760;
	st.global.f32 	[%rd22+116], %f2431;
	mul.f32 	%f2432, %f2401, %f2759;
	st.global.f32 	[%rd22+120], %f2432;
	mul.f32 	%f2433, %f2401, %f2758;
	st.global.f32 	[%rd22+124], %f2433;
	mul.f32 	%f2434, %f2401, %f2757;
	st.global.f32 	[%rd22+128], %f2434;
	mul.f32 	%f2435, %f2401, %f2756;
	st.global.f32 	[%rd22+132], %f2435;
	mul.f32 	%f2436, %f2401, %f2755;
	st.global.f32 	[%rd22+136], %f2436;
	mul.f32 	%f2437, %f2401, %f2754;
	st.global.f32 	[%rd22+140], %f2437;
	mul.f32 	%f2438, %f2401, %f2753;
	st.global.f32 	[%rd22+144], %f2438;
	mul.f32 	%f2439, %f2401, %f2752;
	st.global.f32 	[%rd22+148], %f2439;
	mul.f32 	%f2440, %f2401, %f2751;
	st.global.f32 	[%rd22+152], %f2440;
	mul.f32 	%f2441, %f2401, %f2750;
	st.global.f32 	[%rd22+156], %f2441;
	mul.f32 	%f2442, %f2401, %f2749;
	st.global.f32 	[%rd22+160], %f2442;
	mul.f32 	%f2443, %f2401, %f2748;
	st.global.f32 	[%rd22+164], %f2443;
	mul.f32 	%f2444, %f2401, %f2747;
	st.global.f32 	[%rd22+168], %f2444;
	mul.f32 	%f2445, %f2401, %f2746;
	st.global.f32 	[%rd22+172], %f2445;
	mul.f32 	%f2446, %f2401, %f2745;
	st.global.f32 	[%rd22+176], %f2446;
	mul.f32 	%f2447, %f2401, %f2744;
	st.global.f32 	[%rd22+180], %f2447;
	mul.f32 	%f2448, %f2401, %f2743;
	st.global.f32 	[%rd22+184], %f2448;
	mul.f32 	%f2449, %f2401, %f2742;
	st.global.f32 	[%rd22+188], %f2449;
	mul.f32 	%f2450, %f2401, %f2741;
	st.global.f32 	[%rd22+192], %f2450;
	mul.f32 	%f2451, %f2401, %f2740;
	st.global.f32 	[%rd22+196], %f2451;
	mul.f32 	%f2452, %f2401, %f2739;
	st.global.f32 	[%rd22+200], %f2452;
	mul.f32 	%f2453, %f2401, %f2738;
	st.global.f32 	[%rd22+204], %f2453;
	mul.f32 	%f2454, %f2401, %f2737;
	st.global.f32 	[%rd22+208], %f2454;
	mul.f32 	%f2455, %f2401, %f2736;
	st.global.f32 	[%rd22+212], %f2455;
	mul.f32 	%f2456, %f2401, %f2735;
	st.global.f32 	[%rd22+216], %f2456;
	mul.f32 	%f2457, %f2401, %f2734;
	st.global.f32 	[%rd22+220], %f2457;
	mul.f32 	%f2458, %f2401, %f2733;
	st.global.f32 	[%rd22+224], %f2458;
	mul.f32 	%f2459, %f2401, %f2732;
	st.global.f32 	[%rd22+228], %f2459;
	mul.f32 	%f2460, %f2401, %f2731;
	st.global.f32 	[%rd22+232], %f2460;
	mul.f32 	%f2461, %f2401, %f2730;
	st.global.f32 	[%rd22+236], %f2461;
	mul.f32 	%f2462, %f2401, %f2729;
	st.global.f32 	[%rd22+240], %f2462;
	mul.f32 	%f2463, %f2401, %f2728;
	st.global.f32 	[%rd22+244], %f2463;
	mul.f32 	%f2464, %f2401, %f2727;
	st.global.f32 	[%rd22+248], %f2464;
	mul.f32 	%f2465, %f2401, %f2726;
	st.global.f32 	[%rd22+252], %f2465;
	mul.f32 	%f2466, %f2401, %f2725;
	st.global.f32 	[%rd22+256], %f2466;
	mul.f32 	%f2467, %f2401, %f2724;
	st.global.f32 	[%rd22+260], %f2467;
	mul.f32 	%f2468, %f2401, %f2723;
	st.global.f32 	[%rd22+264], %f2468;
	mul.f32 	%f2469, %f2401, %f2722;
	st.global.f32 	[%rd22+268], %f2469;
	mul.f32 	%f2470, %f2401, %f2721;
	st.global.f32 	[%rd22+272], %f2470;
	mul.f32 	%f2471, %f2401, %f2720;
	st.global.f32 	[%rd22+276], %f2471;
	mul.f32 	%f2472, %f2401, %f2719;
	st.global.f32 	[%rd22+280], %f2472;
	mul.f32 	%f2473, %f2401, %f2718;
	st.global.f32 	[%rd22+284], %f2473;
	mul.f32 	%f2474, %f2401, %f2717;
	st.global.f32 	[%rd22+288], %f2474;
	mul.f32 	%f2475, %f2401, %f2716;
	st.global.f32 	[%rd22+292], %f2475;
	mul.f32 	%f2476, %f2401, %f2715;
	st.global.f32 	[%rd22+296], %f2476;
	mul.f32 	%f2477, %f2401, %f2714;
	st.global.f32 	[%rd22+300], %f2477;
	mul.f32 	%f2478, %f2401, %f2713;
	st.global.f32 	[%rd22+304], %f2478;
	mul.f32 	%f2479, %f2401, %f2712;
	st.global.f32 	[%rd22+308], %f2479;
	mul.f32 	%f2480, %f2401, %f2711;
	st.global.f32 	[%rd22+312], %f2480;
	mul.f32 	%f2481, %f2401, %f2710;
	st.global.f32 	[%rd22+316], %f2481;
	mul.f32 	%f2482, %f2401, %f2709;
	st.global.f32 	[%rd22+320], %f2482;
	mul.f32 	%f2483, %f2401, %f2708;
	st.global.f32 	[%rd22+324], %f2483;
	mul.f32 	%f2484, %f2401, %f2707;
	st.global.f32 	[%rd22+328], %f2484;
	mul.f32 	%f2485, %f2401, %f2706;
	st.global.f32 	[%rd22+332], %f2485;
	mul.f32 	%f2486, %f2401, %f2705;
	st.global.f32 	[%rd22+336], %f2486;
	mul.f32 	%f2487, %f2401, %f2704;
	st.global.f32 	[%rd22+340], %f2487;
	mul.f32 	%f2488, %f2401, %f2703;
	st.global.f32 	[%rd22+344], %f2488;
	mul.f32 	%f2489, %f2401, %f2702;
	st.global.f32 	[%rd22+348], %f2489;
	mul.f32 	%f2490, %f2401, %f2701;
	st.global.f32 	[%rd22+352], %f2490;
	mul.f32 	%f2491, %f2401, %f2700;
	st.global.f32 	[%rd22+356], %f2491;
	mul.f32 	%f2492, %f2401, %f2699;
	st.global.f32 	[%rd22+360], %f2492;
	mul.f32 	%f2493, %f2401, %f2698;
	st.global.f32 	[%rd22+364], %f2493;
	mul.f32 	%f2494, %f2401, %f2697;
	st.global.f32 	[%rd22+368], %f2494;
	mul.f32 	%f2495, %f2401, %f2696;
	st.global.f32 	[%rd22+372], %f2495;
	mul.f32 	%f2496, %f2401, %f2695;
	st.global.f32 	[%rd22+376], %f2496;
	mul.f32 	%f2497, %f2401, %f2694;
	st.global.f32 	[%rd22+380], %f2497;
	mul.f32 	%f2498, %f2401, %f2693;
	st.global.f32 	[%rd22+384], %f2498;
	mul.f32 	%f2499, %f2401, %f2692;
	st.global.f32 	[%rd22+388], %f2499;
	mul.f32 	%f2500, %f2401, %f2691;
	st.global.f32 	[%rd22+392], %f2500;
	mul.f32 	%f2501, %f2401, %f2690;
	st.global.f32 	[%rd22+396], %f2501;
	mul.f32 	%f2502, %f2401, %f2689;
	st.global.f32 	[%rd22+400], %f2502;
	mul.f32 	%f2503, %f2401, %f2688;
	st.global.f32 	[%rd22+404], %f2503;
	mul.f32 	%f2504, %f2401, %f2687;
	st.global.f32 	[%rd22+408], %f2504;
	mul.f32 	%f2505, %f2401, %f2686;
	st.global.f32 	[%rd22+412], %f2505;
	mul.f32 	%f2506, %f2401, %f2685;
	st.global.f32 	[%rd22+416], %f2506;
	mul.f32 	%f2507, %f2401, %f2684;
	st.global.f32 	[%rd22+420], %f2507;
	mul.f32 	%f2508, %f2401, %f2683;
	st.global.f32 	[%rd22+424], %f2508;
	mul.f32 	%f2509, %f2401, %f2682;
	st.global.f32 	[%rd22+428], %f2509;
	mul.f32 	%f2510, %f2401, %f2681;
	st.global.f32 	[%rd22+432], %f2510;
	mul.f32 	%f2511, %f2401, %f2680;
	st.global.f32 	[%rd22+436], %f2511;
	mul.f32 	%f2512, %f2401, %f2679;
	st.global.f32 	[%rd22+440], %f2512;
	mul.f32 	%f2513, %f2401, %f2678;
	st.global.f32 	[%rd22+444], %f2513;
	mul.f32 	%f2514, %f2401, %f2677;
	st.global.f32 	[%rd22+448], %f2514;
	mul.f32 	%f2515, %f2401, %f2676;
	st.global.f32 	[%rd22+452], %f2515;
	mul.f32 	%f2516, %f2401, %f2675;
	st.global.f32 	[%rd22+456], %f2516;
	mul.f32 	%f2517, %f2401, %f2674;
	st.global.f32 	[%rd22+460], %f2517;
	mul.f32 	%f2518, %f2401, %f2673;
	st.global.f32 	[%rd22+464], %f2518;
	mul.f32 	%f2519, %f2401, %f2672;
	st.global.f32 	[%rd22+468], %f2519;
	mul.f32 	%f2520, %f2401, %f2671;
	st.global.f32 	[%rd22+472], %f2520;
	mul.f32 	%f2521, %f2401, %f2670;
	st.global.f32 	[%rd22+476], %f2521;
	mul.f32 	%f2522, %f2401, %f2669;
	st.global.f32 	[%rd22+480], %f2522;
	mul.f32 	%f2523, %f2401, %f2668;
	st.global.f32 	[%rd22+484], %f2523;
	mul.f32 	%f2524, %f2401, %f2667;
	st.global.f32 	[%rd22+488], %f2524;
	mul.f32 	%f2525, %f2401, %f2666;
	st.global.f32 	[%rd22+492], %f2525;
	mul.f32 	%f2526, %f2401, %f2665;
	st.global.f32 	[%rd22+496], %f2526;
	mul.f32 	%f2527, %f2401, %f2664;
	st.global.f32 	[%rd22+500], %f2527;
	mul.f32 	%f2528, %f2401, %f2663;
	st.global.f32 	[%rd22+504], %f2528;
	mul.f32 	%f2529, %f2401, %f2662;
	st.global.f32 	[%rd22+508], %f2529;
$L__BB0_10:
	ret;

}
	// .globl	_Z19attention_only_loopPKfS0_S0_S0_S0_Pfiif
.visible .entry _Z19attention_only_loopPKfS0_S0_S0_S0_Pfiif(
	.param .u64 .ptr .align 1 _Z19attention_only_loopPKfS0_S0_S0_S0_Pfiif_param_0,
	.param .u64 .ptr .align 1 _Z19attention_only_loopPKfS0_S0_S0_S0_Pfiif_param_1,
	.param .u64 .ptr .align 1 _Z19attention_only_loopPKfS0_S0_S0_S0_Pfiif_param_2,
	.param .u64 .ptr .align 1 _Z19attention_only_loopPKfS0_S0_S0_S0_Pfiif_param_3,
	.param .u64 .ptr .align 1 _Z19attention_only_loopPKfS0_S0_S0_S0_Pfiif_param_4,
	.param .u64 .ptr .align 1 _Z19attention_only_loopPKfS0_S0_S0_S0_Pfiif_param_5,
	.param .u32 _Z19attention_only_loopPKfS0_S0_S0_S0_Pfiif_param_6,
	.param .u32 _Z19attention_only_loopPKfS0_S0_S0_S0_Pfiif_param_7,
	.param .f32 _Z19attention_only_loopPKfS0_S0_S0_S0_Pfiif_param_8
)
{
	.reg .pred 	%p<6>;
	.reg .b32 	%r<45>;
	.reg .b32 	%f<2637>;
	.reg .b64 	%rd<28>;

	ld.param.u64 	%rd1, [_Z19attention_only_loopPKfS0_S0_S0_S0_Pfiif_param_0];
	ld.param.u32 	%r13, [_Z19attention_only_loopPKfS0_S0_S0_S0_Pfiif_param_6];
	ld.param.u32 	%r12, [_Z19attention_only_loopPKfS0_S0_S0_S0_Pfiif_param_7];
	mov.u32 	%r14, %ctaid.x;
	mov.u32 	%r15, %ntid.x;
	mov.u32 	%r16, %tid.x;
	mad.lo.s32 	%r1, %r14, %r15, %r16;
	setp.ge.s32 	%p1, %r1, %r13;
	@%p1 bra 	$L__BB1_8;
	cvta.to.global.u64 	%rd7, %rd1;
	shl.b32 	%r17, %r1, 7;
	mul.wide.s32 	%rd8, %r17, 4;
	add.s64 	%rd9, %rd7, %rd8;
	ld.global.nc.f32 	%f1, [%rd9];
	ld.global.nc.f32 	%f2, [%rd9+4];
	ld.global.nc.f32 	%f3, [%rd9+8];
	ld.global.nc.f32 	%f4, [%rd9+12];
	ld.global.nc.f32 	%f5, [%rd9+16];
	ld.global.nc.f32 	%f6, [%rd9+20];
	ld.global.nc.f32 	%f7, [%rd9+24];
	ld.global.nc.f32 	%f8, [%rd9+28];
	ld.global.nc.f32 	%f9, [%rd9+32];
	ld.global.nc.f32 	%f10, [%rd9+36];
	ld.global.nc.f32 	%f11, [%rd9+40];
	ld.global.nc.f32 	%f12, [%rd9+44];
	ld.global.nc.f32 	%f13, [%rd9+48];
	ld.global.nc.f32 	%f14, [%rd9+52];
	ld.global.nc.f32 	%f15, [%rd9+56];
	ld.global.nc.f32 	%f16, [%rd9+60];
	ld.global.nc.f32 	%f17, [%rd9+64];
	ld.global.nc.f32 	%f18, [%rd9+68];
	ld.global.nc.f32 	%f19, [%rd9+72];
	ld.global.nc.f32 	%f20, [%rd9+76];
	ld.global.nc.f32 	%f21, [%rd9+80];
	ld.global.nc.f32 	%f22, [%rd9+84];
	ld.global.nc.f32 	%f23, [%rd9+88];
	ld.global.nc.f32 	%f24, [%rd9+92];
	ld.global.nc.f32 	%f25, [%rd9+96];
	ld.global.nc.f32 	%f26, [%rd9+100];
	ld.global.nc.f32 	%f27, [%rd9+104];
	ld.global.nc.f32 	%f28, [%rd9+108];
	ld.global.nc.f32 	%f29, [%rd9+112];
	ld.global.nc.f32 	%f30, [%rd9+116];
	ld.global.nc.f32 	%f31, [%rd9+120];
	ld.global.nc.f32 	%f32, [%rd9+124];
	ld.global.nc.f32 	%f33, [%rd9+128];
	ld.global.nc.f32 	%f34, [%rd9+132];
	ld.global.nc.f32 	%f35, [%rd9+136];
	ld.global.nc.f32 	%f36, [%rd9+140];
	ld.global.nc.f32 	%f37, [%rd9+144];
	ld.global.nc.f32 	%f38, [%rd9+148];
	ld.global.nc.f32 	%f39, [%rd9+152];
	ld.global.nc.f32 	%f40, [%rd9+156];
	ld.global.nc.f32 	%f41, [%rd9+160];
	ld.global.nc.f32 	%f42, [%rd9+164];
	ld.global.nc.f32 	%f43, [%rd9+168];
	ld.global.nc.f32 	%f44, [%rd9+172];
	ld.global.nc.f32 	%f45, [%rd9+176];
	ld.global.nc.f32 	%f46, [%rd9+180];
	ld.global.nc.f32 	%f47, [%rd9+184];
	ld.global.nc.f32 	%f48, [%rd9+188];
	ld.global.nc.f32 	%f49, [%rd9+192];
	ld.global.nc.f32 	%f50, [%rd9+196];
	ld.global.nc.f32 	%f51, [%rd9+200];
	ld.global.nc.f32 	%f52, [%rd9+204];
	ld.global.nc.f32 	%f53, [%rd9+208];
	ld.global.nc.f32 	%f54, [%rd9+212];
	ld.global.nc.f32 	%f55, [%rd9+216];
	ld.global.nc.f32 	%f56, [%rd9+220];
	ld.global.nc.f32 	%f57, [%rd9+224];
	ld.global.nc.f32 	%f58, [%rd9+228];
	ld.global.nc.f32 	%f59, [%rd9+232];
	ld.global.nc.f32 	%f60, [%rd9+236];
	ld.global.nc.f32 	%f61, [%rd9+240];
	ld.global.nc.f32 	%f62, [%rd9+244];
	ld.global.nc.f32 	%f63, [%rd9+248];
	ld.global.nc.f32 	%f64, [%rd9+252];
	ld.global.nc.f32 	%f65, [%rd9+256];
	ld.global.nc.f32 	%f66, [%rd9+260];
	ld.global.nc.f32 	%f67, [%rd9+264];
	ld.global.nc.f32 	%f68, [%rd9+268];
	ld.global.nc.f32 	%f69, [%rd9+272];
	ld.global.nc.f32 	%f70, [%rd9+276];
	ld.global.nc.f32 	%f71, [%rd9+280];
	ld.global.nc.f32 	%f72, [%rd9+284];
	ld.global.nc.f32 	%f73, [%rd9+288];
	ld.global.nc.f32 	%f74, [%rd9+292];
	ld.global.nc.f32 	%f75, [%rd9+296];
	ld.global.nc.f32 	%f76, [%rd9+300];
	ld.global.nc.f32 	%f77, [%rd9+304];
	ld.global.nc.f32 	%f78, [%rd9+308];
	ld.global.nc.f32 	%f79, [%rd9+312];
	ld.global.nc.f32 	%f80, [%rd9+316];
	ld.global.nc.f32 	%f81, [%rd9+320];
	ld.global.nc.f32 	%f82, [%rd9+324];
	ld.global.nc.f32 	%f83, [%rd9+328];
	ld.global.nc.f32 	%f84, [%rd9+332];
	ld.global.nc.f32 	%f85, [%rd9+336];
	ld.global.nc.f32 	%f86, [%rd9+340];
	ld.global.nc.f32 	%f87, [%rd9+344];
	ld.global.nc.f32 	%f88, [%rd9+348];
	ld.global.nc.f32 	%f89, [%rd9+352];
	ld.global.nc.f32 	%f90, [%rd9+356];
	ld.global.nc.f32 	%f91, [%rd9+360];
	ld.global.nc.f32 	%f92, [%rd9+364];
	ld.global.nc.f32 	%f93, [%rd9+368];
	ld.global.nc.f32 	%f94, [%rd9+372];
	ld.global.nc.f32 	%f95, [%rd9+376];
	ld.global.nc.f32 	%f96, [%rd9+380];
	ld.global.nc.f32 	%f97, [%rd9+384];
	ld.global.nc.f32 	%f98, [%rd9+388];
	ld.global.nc.f32 	%f99, [%rd9+392];
	ld.global.nc.f32 	%f100, [%rd9+396];
	ld.global.nc.f32 	%f101, [%rd9+400];
	ld.global.nc.f32 	%f102, [%rd9+404];
	ld.global.nc.f32 	%f103, [%rd9+408];
	ld.global.nc.f32 	%f104, [%rd9+412];
	ld.global.nc.f32 	%f105, [%rd9+416];
	ld.global.nc.f32 	%f106, [%rd9+420];
	ld.global.nc.f32 	%f107, [%rd9+424];
	ld.global.nc.f32 	%f108, [%rd9+428];
	ld.global.nc.f32 	%f109, [%rd9+432];
	ld.global.nc.f32 	%f110, [%rd9+436];
	ld.global.nc.f32 	%f111, [%rd9+440];
	ld.global.nc.f32 	%f112, [%rd9+444];
	ld.global.nc.f32 	%f113, [%rd9+448];
	ld.global.nc.f32 	%f114, [%rd9+452];
	ld.global.nc.f32 	%f115, [%rd9+456];
	ld.global.nc.f32 	%f116, [%rd9+460];
	ld.global.nc.f32 	%f117, [%rd9+464];
	ld.global.nc.f32 	%f118, [%rd9+468];
	ld.global.nc.f32 	%f119, [%rd9+472];
	ld.global.nc.f32 	%f120, [%rd9+476];
	ld.global.nc.f32 	%f121, [%rd9+480];
	ld.global.nc.f32 	%f122, [%rd9+484];
	ld.global.nc.f32 	%f123, [%rd9+488];
	ld.global.nc.f32 	%f124, [%rd9+492];
	ld.global.nc.f32 	%f125, [%rd9+496];
	ld.global.nc.f32 	%f126, [%rd9+500];
	ld.global.nc.f32 	%f127, [%rd9+504];
	ld.global.nc.f32 	%f128, [%rd9+508];
	setp.lt.s32 	%p2, %r12, 1;
	mov.f32 	%f2506, 0fF149F2CA;
	mov.f32 	%f2508, 0f00000000;
	mov.f32 	%f2509, %f2508;
	mov.f32 	%f2510, %f2508;
	mov.f32 	%f2511, %f2508;
	mov.f32 	%f2512, %f2508;
	mov.f32 	%f2513, %f2508;
	mov.f32 	%f2514, %f2508;
	mov.f32 	%f2515, %f2508;
	mov.f32 	%f2516, %f2508;
	mov.f32 	%f2517, %f2508;
	mov.f32 	%f2518, %f2508;
	mov.f32 	%f2519, %f2508;
	mov.f32 	%f2520, %f2508;
	mov.f32 	%f2521, %f2508;
	mov.f32 	%f2522, %f2508;
	mov.f32 	%f2523, %f2508;
	mov.f32 	%f2524, %f2508;
	mov.f32 	%f2525, %f2508;
	mov.f32 	%f2526, %f2508;
	mov.f32 	%f2527, %f2508;
	mov.f32 	%f2528, %f2508;
	mov.f32 	%f2529, %f2508;
	mov.f32 	%f2530, %f2508;
	mov.f32 	%f2531, %f2508;
	mov.f32 	%f2532, %f2508;
	mov.f32 	%f2533, %f2508;
	mov.f32 	%f2534, %f2508;
	mov.f32 	%f2535, %f2508;
	mov.f32 	%f2536, %f2508;
	mov.f32 	%f2537, %f2508;
	mov.f32 	%f2538, %f2508;
	mov.f32 	%f2539, %f2508;
	mov.f32 	%f2540, %f2508;
	mov.f32 	%f2541, %f2508;
	mov.f32 	%f2542, %f2508;
	mov.f32 	%f2543, %f2508;
	mov.f32 	%f2544, %f2508;
	mov.f32 	%f2545, %f2508;
	mov.f32 	%f2546, %f2508;
	mov.f32 	%f2547, %f2508;
	mov.f32 	%f2548, %f2508;
	mov.f32 	%f2549, %f2508;
	mov.f32 	%f2550, %f2508;
	mov.f32 	%f2551, %f2508;
	mov.f32 	%f2552, %f2508;
	mov.f32 	%f2553, %f2508;
	mov.f32 	%f2554, %f2508;
	mov.f32 	%f2555, %f2508;
	mov.f32 	%f2556, %f2508;
	mov.f32 	%f2557, %f2508;
	mov.f32 	%f2558, %f2508;
	mov.f32 	%f2559, %f2508;
	mov.f32 	%f2560, %f2508;
	mov.f32 	%f2561, %f2508;
	mov.f32 	%f2562, %f2508;
	mov.f32 	%f2563, %f2508;
	mov.f32 	%f2564, %f2508;
	mov.f32 	%f2565, %f2508;
	mov.f32 	%f2566, %f2508;
	mov.f32 	%f2567, %f2508;
	mov.f32 	%f2568, %f2508;
	mov.f32 	%f2569, %f2508;
	mov.f32 	%f2570, %f2508;
	mov.f32 	%f2571, %f2508;
	mov.f32 	%f2572, %f2508;
	mov.f32 	%f2573, %f2508;
	mov.f32 	%f2574, %f2508;
	mov.f32 	%f2575, %f2508;
	mov.f32 	%f2576, %f2508;
	mov.f32 	%f2577, %f2508;
	mov.f32 	%f2578, %f2508;
	mov.f32 	%f2579, %f2508;
	mov.f32 	%f2580, %f2508;
	mov.f32 	%f2581, %f2508;
	mov.f32 	%f2582, %f2508;
	mov.f32 	%f2583, %f2508;
	mov.f32 	%f2584, %f2508;
	mov.f32 	%f2585, %f2508;
	mov.f32 	%f2586, %f2508;
	mov.f32 	%f2587, %f2508;
	mov.f32 	%f2588, %f2508;
	mov.f32 	%f2589, %f2508;
	mov.f32 	%f2590, %f2508;
	mov.f32 	%f2591, %f2508;
	mov.f32 	%f2592, %f2508;
	mov.f32 	%f2593, %f2508;
	mov.f32 	%f2594, %f2508;
	mov.f32 	%f2595, %f2508;
	mov.f32 	%f2596, %f2508;
	mov.f32 	%f2597, %f2508;
	mov.f32 	%f2598, %f2508;
	mov.f32 	%f2599, %f2508;
	mov.f32 	%f2600, %f2508;
	mov.f32 	%f2601, %f2508;
	mov.f32 	%f2602, %f2508;
	mov.f32 	%f2603, %f2508;
	mov.f32 	%f2604, %f2508;
	mov.f32 	%f2605, %f2508;
	mov.f32 	%f2606, %f2508;
	mov.f32 	%f2607, %f2508;
	mov.f32 	%f2608, %f2508;
	mov.f32 	%f2609, %f2508;
	mov.f32 	%f2610, %f2508;
	mov.f32 	%f2611, %f2508;
	mov.f32 	%f2612, %f2508;
	mov.f32 	%f2613, %f2508;
	mov.f32 	%f2614, %f2508;
	mov.f32 	%f2615, %f2508;
	mov.f32 	%f2616, %f2508;
	mov.f32 	%f2617, %f2508;
	mov.f32 	%f2618, %f2508;
	mov.f32 	%f2619, %f2508;
	mov.f32 	%f2620, %f2508;
	mov.f32 	%f2621, %f2508;
	mov.f32 	%f2622, %f2508;
	mov.f32 	%f2623, %f2508;
	mov.f32 	%f2624, %f2508;
	mov.f32 	%f2625, %f2508;
	mov.f32 	%f2626, %f2508;
	mov.f32 	%f2627, %f2508;
	mov.f32 	%f2628, %f2508;
	mov.f32 	%f2629, %f2508;
	mov.f32 	%f2630, %f2508;
	mov.f32 	%f2631, %f2508;
	mov.f32 	%f2632, %f2508;
	mov.f32 	%f2633, %f2508;
	mov.f32 	%f2634, %f2508;
	mov.f32 	%f2635, %f2508;
	mov.f32 	%f2636, %f2508;
	@%p2 bra 	$L__BB1_4;
	neg.s32 	%r42, %r12;
	mov.f32 	%f2246, 0fF149F2CA;
	mov.f32 	%f2508, 0f00000000;
	mov.b32 	%r41, 0;
$L__BB1_3:
	ld.param.f32 	%f2116, [_Z19attention_only_loopPKfS0_S0_S0_S0_Pfiif_param_8];
	ld.param.u64 	%rd26, [_Z19attention_only_loopPKfS0_S0_S0_S0_Pfiif_param_4];
	ld.param.u64 	%rd25, [_Z19attention_only_loopPKfS0_S0_S0_S0_Pfiif_param_3];
	cvta.to.global.u64 	%rd10, %rd25;
	mul.wide.u32 	%rd11, %r41, 4;
	add.s64 	%rd12, %rd10, %rd11;
	ld.global.nc.f32 	%f913, [%rd12];
	fma.rn.f32 	%f914, %f1, %f913, 0f00000000;
	ld.global.nc.f32 	%f915, [%rd12+4];
	fma.rn.f32 	%f916, %f2, %f915, %f914;
	ld.global.nc.f32 	%f917, [%rd12+8];
	fma.rn.f32 	%f918, %f3, %f917, %f916;
	ld.global.nc.f32 	%f919, [%rd12+12];
	fma.rn.f32 	%f920, %f4, %f919, %f918;
	ld.global.nc.f32 	%f921, [%rd12+16];
	fma.rn.f32 	%f922, %f5, %f921, %f920;
	ld.global.nc.f32 	%f923, [%rd12+20];
	fma.rn.f32 	%f924, %f6, %f923, %f922;
	ld.global.nc.f32 	%f925, [%rd12+24];
	fma.rn.f32 	%f926, %f7, %f925, %f924;
	ld.global.nc.f32 	%f927, [%rd12+28];
	fma.rn.f32 	%f928, %f8, %f927, %f926;
	ld.global.nc.f32 	%f929, [%rd12+32];
	fma.rn.f32 	%f930, %f9, %f929, %f928;
	ld.global.nc.f32 	%f931, [%rd12+36];
	fma.rn.f32 	%f932, %f10, %f931, %f930;
	ld.global.nc.f32 	%f933, [%rd12+40];
	fma.rn.f32 	%f934, %f11, %f933, %f932;
	ld.global.nc.f32 	%f935, [%rd12+44];
	fma.rn.f32 	%f936, %f12, %f935, %f934;
	ld.global.nc.f32 	%f937, [%rd12+48];
	fma.rn.f32 	%f938, %f13, %f937, %f936;
	ld.global.nc.f32 	%f939, [%rd12+52];
	fma.rn.f32 	%f940, %f14, %f939, %f938;
	ld.global.nc.f32 	%f941, [%rd12+56];
	fma.rn.f32 	%f942, %f15, %f941, %f940;
	ld.global.nc.f32 	%f943, [%rd12+60];
	fma.rn.f32 	%f944, %f16, %f943, %f942;
	ld.global.nc.f32 	%f945, [%rd12+64];
	fma.rn.f32 	%f946, %f17, %f945, %f944;
	ld.global.nc.f32 	%f947, [%rd12+68];
	fma.rn.f32 	%f948, %f18, %f947, %f946;
	ld.global.nc.f32 	%f949, [%rd12+72];
	fma.rn.f32 	%f950, %f19, %f949, %f948;
	ld.global.nc.f32 	%f951, [%rd12+76];
	fma.rn.f32 	%f952, %f20, %f951, %f950;
	ld.global.nc.f32 	%f953, [%rd12+80];
	fma.rn.f32 	%f954, %f21, %f953, %f952;
	ld.global.nc.f32 	%f955, [%rd12+84];
	fma.rn.f32 	%f956, %f22, %f955, %f954;
	ld.global.nc.f32 	%f957, [%rd12+88];
	fma.rn.f32 	%f958, %f23, %f957, %f956;
	ld.global.nc.f32 	%f959, [%rd12+92];
	fma.rn.f32 	%f960, %f24, %f959, %f958;
	ld.global.nc.f32 	%f961, [%rd12+96];
	fma.rn.f32 	%f962, %f25, %f961, %f960;
	ld.global.nc.f32 	%f963, [%rd12+100];
	fma.rn.f32 	%f964, %f26, %f963, %f962;
	ld.global.nc.f32 	%f965, [%rd12+104];
	fma.rn.f32 	%f966, %f27, %f965, %f964;
	ld.global.nc.f32 	%f967, [%rd12+108];
	fma.rn.f32 	%f968, %f28, %f967, %f966;
	ld.global.nc.f32 	%f969, [%rd12+112];
	fma.rn.f32 	%f970, %f29, %f969, %f968;
	ld.global.nc.f32 	%f971, [%rd12+116];
	fma.rn.f32 	%f972, %f30, %f971, %f970;
	ld.global.nc.f32 	%f973, [%rd12+120];
	fma.rn.f32 	%f974, %f31, %f973, %f972;
	ld.global.nc.f32 	%f975, [%rd12+124];
	fma.rn.f32 	%f976, %f32, %f975, %f974;
	ld.global.nc.f32 	%f977, [%rd12+128];
	fma.rn.f32 	%f978, %f33, %f977, %f976;
	ld.global.nc.f32 	%f979, [%rd12+132];
	fma.rn.f32 	%f980, %f34, %f979, %f978;
	ld.global.nc.f32 	%f981, [%rd12+136];
	fma.rn.f32 	%f982, %f35, %f981, %f980;
	ld.global.nc.f32 	%f983, [%rd12+140];
	fma.rn.f32 	%f984, %f36, %f983, %f982;
	ld.global.nc.f32 	%f985, [%rd12+144];
	fma.rn.f32 	%f986, %f37, %f985, %f984;
	ld.global.nc.f32 	%f987, [%rd12+148];
	fma.rn.f32 	%f988, %f38, %f987, %f986;
	ld.global.nc.f32 	%f989, [%rd12+152];
	fma.rn.f32 	%f990, %f39, %f989, %f988;
	ld.global.nc.f32 	%f991, [%rd12+156];
	fma.rn.f32 	%f992, %f40, %f991, %f990;
	ld.global.nc.f32 	%f993, [%rd12+160];
	fma.rn.f32 	%f994, %f41, %f993, %f992;
	ld.global.nc.f32 	%f995, [%rd12+164];
	fma.rn.f32 	%f996, %f42, %f995, %f994;
	ld.global.nc.f32 	%f997, [%rd12+168];
	fma.rn.f32 	%f998, %f43, %f997, %f996;
	ld.global.nc.f32 	%f999, [%rd12+172];
	fma.rn.f32 	%f1000, %f44, %f999, %f998;
	ld.global.nc.f32 	%f1001, [%rd12+176];
	fma.rn.f32 	%f1002, %f45, %f1001, %f1000;
	ld.global.nc.f32 	%f1003, [%rd12+180];
	fma.rn.f32 	%f1004, %f46, %f1003, %f1002;
	ld.global.nc.f32 	%f1005, [%rd12+184];
	fma.rn.f32 	%f1006, %f47, %f1005, %f1004;
	ld.global.nc.f32 	%f1007, [%rd12+188];
	fma.rn.f32 	%f1008, %f48, %f1007, %f1006;
	ld.global.nc.f32 	%f1009, [%rd12+192];
	fma.rn.f32 	%f1010, %f49, %f1009, %f1008;
	ld.global.nc.f32 	%f1011, [%rd12+196];
	fma.rn.f32 	%f1012, %f50, %f1011, %f1010;
	ld.global.nc.f32 	%f1013, [%rd12+200];
	fma.rn.f32 	%f1014, %f51, %f1013, %f1012;
	ld.global.nc.f32 	%f1015, [%rd12+204];
	fma.rn.f32 	%f1016, %f52, %f1015, %f1014;
	ld.global.nc.f32 	%f1017, [%rd12+208];
	fma.rn.f32 	%f1018, %f53, %f1017, %f1016;
	ld.global.nc.f32 	%f1019, [%rd12+212];
	fma.rn.f32 	%f1020, %f54, %f1019, %f1018;
	ld.global.nc.f32 	%f1021, [%rd12+216];
	fma.rn.f32 	%f1022, %f55, %f1021, %f1020;
	ld.global.nc.f32 	%f1023, [%rd12+220];
	fma.rn.f32 	%f1024, %f56, %f1023, %f1022;
	ld.global.nc.f32 	%f1025, [%rd12+224];
	fma.rn.f32 	%f1026, %f57, %f1025, %f1024;
	ld.global.nc.f32 	%f1027, [%rd12+228];
	fma.rn.f32 	%f1028, %f58, %f1027, %f1026;
	ld.global.nc.f32 	%f1029, [%rd12+232];
	fma.rn.f32 	%f1030, %f59, %f1029, %f1028;
	ld.global.nc.f32 	%f1031, [%rd12+236];
	fma.rn.f32 	%f1032, %f60, %f1031, %f1030;
	ld.global.nc.f32 	%f1033, [%rd12+240];
	fma.rn.f32 	%f1034, %f61, %f1033, %f1032;
	ld.global.nc.f32 	%f1035, [%rd12+244];
	fma.rn.f32 	%f1036, %f62, %f1035, %f1034;
	ld.global.nc.f32 	%f1037, [%rd12+248];
	fma.rn.f32 	%f1038, %f63, %f1037, %f1036;
	ld.global.nc.f32 	%f1039, [%rd12+252];
	fma.rn.f32 	%f1040, %f64, %f1039, %f1038;
	ld.global.nc.f32 	%f1041, [%rd12+256];
	fma.rn.f32 	%f1042, %f65, %f1041, %f1040;
	ld.global.nc.f32 	%f1043, [%rd12+260];
	fma.rn.f32 	%f1044, %f66, %f1043, %f1042;
	ld.global.nc.f32 	%f1045, [%rd12+264];
	fma.rn.f32 	%f1046, %f67, %f1045, %f1044;
	ld.global.nc.f32 	%f1047, [%rd12+268];
	fma.rn.f32 	%f1048, %f68, %f1047, %f1046;
	ld.global.nc.f32 	%f1049, [%rd12+272];
	fma.rn.f32 	%f1050, %f69, %f1049, %f1048;
	ld.global.nc.f32 	%f1051, [%rd12+276];
	fma.rn.f32 	%f1052, %f70, %f1051, %f1050;
	ld.global.nc.f32 	%f1053, [%rd12+280];
	fma.rn.f32 	%f1054, %f71, %f1053, %f1052;
	ld.global.nc.f32 	%f1055, [%rd12+284];
	fma.rn.f32 	%f1056, %f72, %f1055, %f1054;
	ld.global.nc.f32 	%f1057, [%rd12+288];
	fma.rn.f32 	%f1058, %f73, %f1057, %f1056;
	ld.global.nc.f32 	%f1059, [%rd12+292];
	fma.rn.f32 	%f1060, %f74, %f1059, %f1058;
	ld.global.nc.f32 	%f1061, [%rd12+296];
	fma.rn.f32 	%f1062, %f75, %f1061, %f1060;
	ld.global.nc.f32 	%f1063, [%rd12+300];
	fma.rn.f32 	%f1064, %f76, %f1063, %f1062;
	ld.global.nc.f32 	%f1065, [%rd12+304];
	fma.rn.f32 	%f1066, %f77, %f1065, %f1064;
	ld.global.nc.f32 	%f1067, [%rd12+308];
	fma.rn.f32 	%f1068, %f78, %f1067, %f1066;
	ld.global.nc.f32 	%f1069, [%rd12+312];
	fma.rn.f32 	%f1070, %f79, %f1069, %f1068;
	ld.global.nc.f32 	%f1071, [%rd12+316];
	fma.rn.f32 	%f1072, %f80, %f1071, %f1070;
	ld.global.nc.f32 	%f1073, [%rd12+320];
	fma.rn.f32 	%f1074, %f81, %f1073, %f1072;
	ld.global.nc.f32 	%f1075, [%rd12+324];
	fma.rn.f32 	%f1076, %f82, %f1075, %f1074;
	ld.global.nc.f32 	%f1077, [%rd12+328];
	fma.rn.f32 	%f1078, %f83, %f1077, %f1076;
	ld.global.nc.f32 	%f1079, [%rd12+332];
	fma.rn.f32 	%f1080, %f84, %f1079, %f1078;
	ld.global.nc.f32 	%f1081, [%rd12+336];
	fma.rn.f32 	%f1082, %f85, %f1081, %f1080;
	ld.global.nc.f32 	%f1083, [%rd12+340];
	fma.rn.f32 	%f1084, %f86, %f1083, %f1082;
	ld.global.nc.f32 	%f1085, [%rd12+344];
	fma.rn.f32 	%f1086, %f87, %f1085, %f1084;
	ld.global.nc.f32 	%f1087, [%rd12+348];
	fma.rn.f32 	%f1088, %f88, %f1087, %f1086;
	ld.global.nc.f32 	%f1089, [%rd12+352];
	fma.rn.f32 	%f1090, %f89, %f1089, %f1088;
	ld.global.nc.f32 	%f1091, [%rd12+356];
	fma.rn.f32 	%f1092, %f90, %f1091, %f1090;
	ld.global.nc.f32 	%f1093, [%rd12+360];
	fma.rn.f32 	%f1094, %f91, %f1093, %f1092;
	ld.global.nc.f32 	%f1095, [%rd12+364];
	fma.rn.f32 	%f1096, %f92, %f1095, %f1094;
	ld.global.nc.f32 	%f1097, [%rd12+368];
	fma.rn.f32 	%f1098, %f93, %f1097, %f1096;
	ld.global.nc.f32 	%f1099, [%rd12+372];
	fma.rn.f32 	%f1100, %f94, %f1099, %f1098;
	ld.global.nc.f32 	%f1101, [%rd12+376];
	fma.rn.f32 	%f1102, %f95, %f1101, %f1100;
	ld.global.nc.f32 	%f1103, [%rd12+380];
	fma.rn.f32 	%f1104, %f96, %f1103, %f1102;
	ld.global.nc.f32 	%f1105, [%rd12+384];
	fma.rn.f32 	%f1106, %f97, %f1105, %f1104;
	ld.global.nc.f32 	%f1107, [%rd12+388];
	fma.rn.f32 	%f1108, %f98, %f1107, %f1106;
	ld.global.nc.f32 	%f1109, [%rd12+392];
	fma.rn.f32 	%f1110, %f99, %f1109, %f1108;
	ld.global.nc.f32 	%f1111, [%rd12+396];
	fma.rn.f32 	%f1112, %f100, %f1111, %f1110;
	ld.global.nc.f32 	%f1113, [%rd12+400];
	fma.rn.f32 	%f1114, %f101, %f1113, %f1112;
	ld.global.nc.f32 	%f1115, [%rd12+404];
	fma.rn.f32 	%f1116, %f102, %f1115, %f1114;
	ld.global.nc.f32 	%f1117, [%rd12+408];
	fma.rn.f32 	%f1118, %f103, %f1117, %f1116;
	ld.global.nc.f32 	%f1119, [%rd12+412];
	fma.rn.f32 	%f1120, %f104, %f1119, %f1118;
	ld.global.nc.f32 	%f1121, [%rd12+416];
	fma.rn.f32 	%f1122, %f105, %f1121, %f1120;
	ld.global.nc.f32 	%f1123, [%rd12+420];
	fma.rn.f32 	%f1124, %f106, %f1123, %f1122;
	ld.global.nc.f32 	%f1125, [%rd12+424];
	fma.rn.f32 	%f1126, %f107, %f1125, %f1124;
	ld.global.nc.f32 	%f1127, [%rd12+428];
	fma.rn.f32 	%f1128, %f108, %f1127, %f1126;
	ld.global.nc.f32 	%f1129, [%rd12+432];
	fma.rn.f32 	%f1130, %f109, %f1129, %f1128;
	ld.global.nc.f32 	%f1131, [%rd12+436];
	fma.rn.f32 	%f1132, %f110, %f1131, %f1130;
	ld.global.nc.f32 	%f1133, [%rd12+440];
	fma.rn.f32 	%f1134, %f111, %f1133, %f1132;
	ld.global.nc.f32 	%f1135, [%rd12+444];
	fma.rn.f32 	%f1136, %f112, %f1135, %f1134;
	ld.global.nc.f32 	%f1137, [%rd12+448];
	fma.rn.f32 	%f1138, %f113, %f1137, %f1136;
	ld.global.nc.f32 	%f1139, [%rd12+452];
	fma.rn.f32 	%f1140, %f114, %f1139, %f1138;
	ld.global.nc.f32 	%f1141, [%rd12+456];
	fma.rn.f32 	%f1142, %f115, %f1141, %f1140;
	ld.global.nc.f32 	%f1143, [%rd12+460];
	fma.rn.f32 	%f1144, %f116, %f1143, %f1142;
	ld.global.nc.f32 	%f1145, [%rd12+464];
	fma.rn.f32 	%f1146, %f117, %f1145, %f1144;
	ld.global.nc.f32 	%f1147, [%rd12+468];
	fma.rn.f32 	%f1148, %f118, %f1147, %f1146;
	ld.global.nc.f32 	%f1149, [%rd12+472];
	fma.rn.f32 	%f1150, %f119, %f1149, %f1148;
	ld.global.nc.f32 	%f1151, [%rd12+476];
	fma.rn.f32 	%f1152, %f120, %f1151, %f1150;
	ld.global.nc.f32 	%f1153, [%rd12+480];
	fma.rn.f32 	%f1154, %f121, %f1153, %f1152;
	ld.global.nc.f32 	%f1155, [%rd12+484];
	fma.rn.f32 	%f1156, %f122, %f1155, %f1154;
	ld.global.nc.f32 	%f1157, [%rd12+488];
	fma.rn.f32 	%f1158, %f123, %f1157, %f1156;
	ld.global.nc.f32 	%f1159, [%rd12+492];
	fma.rn.f32 	%f1160, %f124, %f1159, %f1158;
	ld.global.nc.f32 	%f1161, [%rd12+496];
	fma.rn.f32 	%f1162, %f125, %f1161, %f1160;
	ld.global.nc.f32 	%f1163, [%rd12+500];
	fma.rn.f32 	%f1164, %f126, %f1163, %f1162;
	ld.global.nc.f32 	%f1165, [%rd12+504];
	fma.rn.f32 	%f1166, %f127, %f1165, %f1164;
	ld.global.nc.f32 	%f1167, [%rd12+508];
	fma.rn.f32 	%f1168, %f128, %f1167, %f1166;
	mul.f32 	%f1169, %f2116, %f1168;
	max.f32 	%f2506, %f2246, %f1169;
	sub.f32 	%f1170, %f2246, %f2506;
	fma.rn.f32 	%f1171, %f1170, 0f3BBB989D, 0f3F000000;
	cvt.sat.f32.f32 	%f1172, %f1171;
	mov.f32 	%f1173, 0f4B400001;
	mov.f32 	%f1174, 0f437C0000;
	fma.rm.f32 	%f1175, %f1172, %f1174, %f1173;
	add.f32 	%f1176, %f1175, 0fCB40007F;
	neg.f32 	%f1177, %f1176;
	fma.rn.f32 	%f1178, %f1170, 0f3FB8AA3B, %f1177;
	fma.rn.f32 	%f1179, %f1170, 0f32A57060, %f1178;
	mov.b32 	%r19, %f1175;
	shl.b32 	%r20, %r19, 23;
	mov.b32 	%f1180, %r20;
	ex2.approx.ftz.f32 	%f1181, %f1179;
	mul.f32 	%f1182, %f1181, %f1180;
	sub.f32 	%f1183, %f1169, %f2506;
	fma.rn.f32 	%f1184, %f1183, 0f3BBB989D, 0f3F000000;
	cvt.sat.f32.f32 	%f1185, %f1184;
	fma.rm.f32 	%f1186, %f1185, %f1174, %f1173;
	add.f32 	%f1187, %f1186, 0fCB40007F;
	neg.f32 	%f1188, %f1187;
	fma.rn.f32 	%f1189, %f1183, 0f3FB8AA3B, %f1188;
	fma.rn.f32 	%f1190, %f1183, 0f32A57060, %f1189;
	mov.b32 	%r21, %f1186;
	shl.b32 	%r22, %r21, 23;
	mov.b32 	%f1191, %r22;
	ex2.approx.ftz.f32 	%f1192, %f1190;
	mul.f32 	%f1193, %f1192, %f1191;
	fma.rn.f32 	%f2636, %f2636, %f1182, %f1193;
	cvta.to.global.u64 	%rd13, %rd26;
	add.s64 	%rd14, %rd13, %rd11;
	ld.global.nc.f32 	%f1194, [%rd14];
	mul.f32 	%f1195, %f1193, %f1194;
	fma.rn.f32 	%f2635, %f1182, %f2635, %f1195;
	ld.global.nc.f32 	%f1196, [%rd14+4];
	mul.f32 	%f1197, %f1193, %f1196;
	fma.rn.f32 	%f2634, %f1182, %f2634, %f1197;
	ld.global.nc.f32 	%f1198, [%rd14+8];
	mul.f32 	%f1199, %f1193, %f1198;
	fma.rn.f32 	%f2633, %f1182, %f2633, %f1199;
	ld.global.nc.f32 	%f1200, [%rd14+12];
	mul.f32 	%f1201, %f1193, %f1200;
	fma.rn.f32 	%f2632, %f1182, %f2632, %f1201;
	ld.global.nc.f32 	%f1202, [%rd14+16];
	mul.f32 	%f1203, %f1193, %f1202;
	fma.rn.f32 	%f2631, %f1182, %f2631, %f1203;
	ld.global.nc.f32 	%f1204, [%rd14+20];
	mul.f32 	%f1205, %f1193, %f1204;
	fma.rn.f32 	%f2630, %f1182, %f2630, %f1205;
	ld.global.nc.f32 	%f1206, [%rd14+24];
	mul.f32 	%f1207, %f1193, %f1206;
	fma.rn.f32 	%f2629, %f1182, %f2629, %f1207;
	ld.global.nc.f32 	%f1208, [%rd14+28];
	mul.f32 	%f1209, %f1193, %f1208;
	fma.rn.f32 	%f2628, %f1182, %f2628, %f1209;
	ld.global.nc.f32 	%f1210, [%rd14+32];
	mul.f32 	%f1211, %f1193, %f1210;
	fma.rn.f32 	%f2627, %f1182, %f2627, %f1211;
	ld.global.nc.f32 	%f1212, [%rd14+36];
	mul.f32 	%f1213, %f1193, %f1212;
	fma.rn.f32 	%f2626, %f1182, %f2626, %f1213;
	ld.global.nc.f32 	%f1214, [%rd14+40];
	mul.f32 	%f1215, %f1193, %f1214;
	fma.rn.f32 	%f2625, %f1182, %f2625, %f1215;
	ld.global.nc.f32 	%f1216, [%rd14+44];
	mul.f32 	%f1217, %f1193, %f1216;
	fma.rn.f32 	%f2624, %f1182, %f2624, %f1217;
	ld.global.nc.f32 	%f1218, [%rd14+48];
	mul.f32 	%f1219, %f1193, %f1218;
	fma.rn.f32 	%f2623, %f1182, %f2623, %f1219;
	ld.global.nc.f32 	%f1220, [%rd14+52];
	mul.f32 	%f1221, %f1193, %f1220;
	fma.rn.f32 	%f2622, %f1182, %f2622, %f1221;
	ld.global.nc.f32 	%f1222, [%rd14+56];
	mul.f32 	%f1223, %f1193, %f1222;
	fma.rn.f32 	%f2621, %f1182, %f2621, %f1223;
	ld.global.nc.f32 	%f1224, [%rd14+60];
	mul.f32 	%f1225, %f1193, %f1224;
	fma.rn.f32 	%f2620, %f1182, %f2620, %f1225;
	ld.global.nc.f32 	%f1226, [%rd14+64];
	mul.f32 	%f1227, %f1193, %f1226;
	fma.rn.f32 	%f2619, %f1182, %f2619, %f1227;
	ld.global.nc.f32 	%f1228, [%rd14+68];
	mul.f32 	%f1229, %f1193, %f1228;
	fma.rn.f32 	%f2618, %f1182, %f2618, %f1229;
	ld.global.nc.f32 	%f1230, [%rd14+72];
	mul.f32 	%f1231, %f1193, %f1230;
	fma.rn.f32 	%f2617, %f1182, %f2617, %f1231;
	ld.global.nc.f32 	%f1232, [%rd14+76];
	mul.f32 	%f1233, %f1193, %f1232;
	fma.rn.f32 	%f2616, %f1182, %f2616, %f1233;
	ld.global.nc.f32 	%f1234, [%rd14+80];
	mul.f32 	%f1235, %f1193, %f1234;
	fma.rn.f32 	%f2615, %f1182, %f2615, %f1235;
	ld.global.nc.f32 	%f1236, [%rd14+84];
	mul.f32 	%f1237, %f1193, %f1236;
	fma.rn.f32 	%f2614, %f1182, %f2614, %f1237;
	ld.global.nc.f32 	%f1238, [%rd14+88];
	mul.f32 	%f1239, %f1193, %f1238;
	fma.rn.f32 	%f2613, %f1182, %f2613, %f1239;
	ld.global.nc.f32 	%f1240, [%rd14+92];
	mul.f32 	%f1241, %f1193, %f1240;
	fma.rn.f32 	%f2612, %f1182, %f2612, %f1241;
	ld.global.nc.f32 	%f1242, [%rd14+96];
	mul.f32 	%f1243, %f1193, %f1242;
	fma.rn.f32 	%f2611, %f1182, %f2611, %f1243;
	ld.global.nc.f32 	%f1244, [%rd14+100];
	mul.f32 	%f1245, %f1193, %f1244;
	fma.rn.f32 	%f2610, %f1182, %f2610, %f1245;
	ld.global.nc.f32 	%f1246, [%rd14+104];
	mul.f32 	%f1247, %f1193, %f1246;
	fma.rn.f32 	%f2609, %f1182, %f2609, %f1247;
	ld.global.nc.f32 	%f1248, [%rd14+108];
	mul.f32 	%f1249, %f1193, %f1248;
	fma.rn.f32 	%f2608, %f1182, %f2608, %f1249;
	ld.global.nc.f32 	%f1250, [%rd14+112];
	mul.f32 	%f1251, %f1193, %f1250;
	fma.rn.f32 	%f2607, %f1182, %f2607, %f1251;
	ld.global.nc.f32 	%f1252, [%rd14+116];
	mul.f32 	%f1253, %f1193, %f1252;
	fma.rn.f32 	%f2606, %f1182, %f2606, %f1253;
	ld.global.nc.f32 	%f1254, [%rd14+120];
	mul.f32 	%f1255, %f1193, %f1254;
	fma.rn.f32 	%f2605, %f1182, %f2605, %f1255;
	ld.global.nc.f32 	%f1256, [%rd14+124];
	mul.f32 	%f1257, %f1193, %f1256;
	fma.rn.f32 	%f2604, %f1182, %f2604, %f1257;
	ld.global.nc.f32 	%f1258, [%rd14+128];
	mul.f32 	%f1259, %f1193, %f1258;
	fma.rn.f32 	%f2603, %f1182, %f2603, %f1259;
	ld.global.nc.f32 	%f1260, [%rd14+132];
	mul.f32 	%f1261, %f1193, %f1260;
	fma.rn.f32 	%f2602, %f1182, %f2602, %f1261;
	ld.global.nc.f32 	%f1262, [%rd14+136];
	mul.f32 	%f1263, %f1193, %f1262;
	fma.rn.f32 	%f2601, %f1182, %f2601, %f1263;
	ld.global.nc.f32 	%f1264, [%rd14+140];
	mul.f32 	%f1265, %f1193, %f1264;
	fma.rn.f32 	%f2600, %f1182, %f2600, %f1265;
	ld.global.nc.f32 	%f1266, [%rd14+144];
	mul.f32 	%f1267, %f1193, %f1266;
	fma.rn.f32 	%f2599, %f1182, %f2599, %f1267;
	ld.global.nc.f32 	%f1268, [%rd14+148];
	mul.f32 	%f1269, %f1193, %f1268;
	fma.rn.f32 	%f2598, %f1182, %f2598, %f1269;
	ld.global.nc.f32 	%f1270, [%rd14+152];
	mul.f32 	%f1271, %f1193, %f1270;
	fma.rn.f32 	%f2597, %f1182, %f2597, %f1271;
	ld.global.nc.f32 	%f1272, [%rd14+156];
	mul.f32 	%f1273, %f1193, %f1272;
	fma.rn.f32 	%f2596, %f1182, %f2596, %f1273;
	ld.global.nc.f32 	%f1274, [%rd14+160];
	mul.f32 	%f1275, %f1193, %f1274;
	fma.rn.f32 	%f2595, %f1182, %f2595, %f1275;
	ld.global.nc.f32 	%f1276, [%rd14+164];
	mul.f32 	%f1277, %f1193, %f1276;
	fma.rn.f32 	%f2594, %f1182, %f2594, %f1277;
	ld.global.nc.f32 	%f1278, [%rd14+168];
	mul.f32 	%f1279, %f1193, %f1278;
	fma.rn.f32 	%f2593, %f1182, %f2593, %f1279;
	ld.global.nc.f32 	%f1280, [%rd14+172];
	mul.f32 	%f1281, %f1193, %f1280;
	fma.rn.f32 	%f2592, %f1182, %f2592, %f1281;
	ld.global.nc.f32 	%f1282, [%rd14+176];
	mul.f32 	%f1283, %f1193, %f1282;
	fma.rn.f32 	%f2591, %f1182, %f2591, %f1283;
	ld.global.nc.f32 	%f1284, [%rd14+180];
	mul.f32 	%f1285, %f1193, %f1284;
	fma.rn.f32 	%f2590, %f1182, %f2590, %f1285;
	ld.global.nc.f32 	%f1286, [%rd14+184];
	mul.f32 	%f1287, %f1193, %f1286;
	fma.rn.f32 	%f2589, %f1182, %f2589, %f1287;
	ld.global.nc.f32 	%f1288, [%rd14+188];
	mul.f32 	%f1289, %f1193, %f1288;
	fma.rn.f32 	%f2588, %f1182, %f2588, %f1289;
	ld.global.nc.f32 	%f1290, [%rd14+192];
	mul.f32 	%f1291, %f1193, %f1290;
	fma.rn.f32 	%f2587, %f1182, %f2587, %f1291;
	ld.global.nc.f32 	%f1292, [%rd14+196];
	mul.f32 	%f1293, %f1193, %f1292;
	fma.rn.f32 	%f2586, %f1182, %f2586, %f1293;
	ld.global.nc.f32 	%f1294, [%rd14+200];
	mul.f32 	%f1295, %f1193, %f1294;
	fma.rn.f32 	%f2585, %f1182, %f2585, %f1295;
	ld.global.nc.f32 	%f1296, [%rd14+204];
	mul.f32 	%f1297, %f1193, %f1296;
	fma.rn.f32 	%f2584, %f1182, %f2584, %f1297;
	ld.global.nc.f32 	%f1298, [%rd14+208];
	mul.f32 	%f1299, %f1193, %f1298;
	fma.rn.f32 	%f2583, %f1182, %f2583, %f1299;
	ld.global.nc.f32 	%f1300, [%rd14+212];
	mul.f32 	%f1301, %f1193, %f1300;
	fma.rn.f32 	%f2582, %f1182, %f2582, %f1301;
	ld.global.nc.f32 	%f1302, [%rd14+216];
	mul.f32 	%f1303, %f1193, %f1302;
	fma.rn.f32 	%f2581, %f1182, %f2581, %f1303;
	ld.global.nc.f32 	%f1304, [%rd14+220];
	mul.f32 	%f1305, %f1193, %f1304;
	fma.rn.f32 	%f2580, %f1182, %f2580, %f1305;
	ld.global.nc.f32 	%f1306, [%rd14+224];
	mul.f32 	%f1307, %f1193, %f1306;
	fma.rn.f32 	%f2579, %f1182, %f2579, %f1307;
	ld.global.nc.f32 	%f1308, [%rd14+228];
	mul.f32 	%f1309, %f1193, %f1308;
	fma.rn.f32 	%f2578, %f1182, %f2578, %f1309;
	ld.global.nc.f32 	%f1310, [%rd14+232];
	mul.f32 	%f1311, %f1193, %f1310;
	fma.rn.f32 	%f2577, %f1182, %f2577, %f1311;
	ld.global.nc.f32 	%f1312, [%rd14+236];
	mul.f32 	%f1313, %f1193, %f1312;
	fma.rn.f32 	%f2576, %f1182, %f2576, %f1313;
	ld.global.nc.f32 	%f1314, [%rd14+240];
	mul.f32 	%f1315, %f1193, %f1314;
	fma.rn.f32 	%f2575, %f1182, %f2575, %f1315;
	ld.global.nc.f32 	%f1316, [%rd14+244];
	mul.f32 	%f1317, %f1193, %f1316;
	fma.rn.f32 	%f2574, %f1182, %f2574, %f1317;
	ld.global.nc.f32 	%f1318, [%rd14+248];
	mul.f32 	%f1319, %f1193, %f1318;
	fma.rn.f32 	%f2573, %f1182, %f2573, %f1319;
	ld.global.nc.f32 	%f1320, [%rd14+252];
	mul.f32 	%f1321, %f1193, %f1320;
	fma.rn.f32 	%f2572, %f1182, %f2572, %f1321;
	ld.global.nc.f32 	%f1322, [%rd14+256];
	mul.f32 	%f1323, %f1193, %f1322;
	fma.rn.f32 	%f2571, %f1182, %f2571, %f1323;
	ld.global.nc.f32 	%f1324, [%rd14+260];
	mul.f32 	%f1325, %f1193, %f1324;
	fma.rn.f32 	%f2570, %f1182, %f2570, %f1325;
	ld.global.nc.f32 	%f1326, [%rd14+264];
	mul.f32 	%f1327, %f1193, %f1326;
	fma.rn.f32 	%f2569, %f1182, %f2569, %f1327;
	ld.global.nc.f32 	%f1328, [%rd14+268];
	mul.f32 	%f1329, %f1193, %f1328;
	fma.rn.f32 	%f2568, %f1182, %f2568, %f1329;
	ld.global.nc.f32 	%f1330, [%rd14+272];
	mul.f32 	%f1331, %f1193, %f1330;
	fma.rn.f32 	%f2567, %f1182, %f2567, %f1331;
	ld.global.nc.f32 	%f1332, [%rd14+276];
	mul.f32 	%f1333, %f1193, %f1332;
	fma.rn.f32 	%f2566, %f1182, %f2566, %f1333;
	ld.global.nc.f32 	%f1334, [%rd14+280];
	mul.f32 	%f1335, %f1193, %f1334;
	fma.rn.f32 	%f2565, %f1182, %f2565, %f1335;
	ld.global.nc.f32 	%f1336, [%rd14+284];
	mul.f32 	%f1337, %f1193, %f1336;
	fma.rn.f32 	%f2564, %f1182, %f2564, %f1337;
	ld.global.nc.f32 	%f1338, [%rd14+288];
	mul.f32 	%f1339, %f1193, %f1338;
	fma.rn.f32 	%f2563, %f1182, %f2563, %f1339;
	ld.global.nc.f32 	%f1340, [%rd14+292];
	mul.f32 	%f1341, %f1193, %f1340;
	fma.rn.f32 	%f2562, %f1182, %f2562, %f1341;
	ld.global.nc.f32 	%f1342, [%rd14+296];
	mul.f32 	%f1343, %f1193, %f1342;
	fma.rn.f32 	%f2561, %f1182, %f2561, %f1343;
	ld.global.nc.f32 	%f1344, [%rd14+300];
	mul.f32 	%f1345, %f1193, %f1344;
	fma.rn.f32 	%f2560, %f1182, %f2560, %f1345;
	ld.global.nc.f32 	%f1346, [%rd14+304];
	mul.f32 	%f1347, %f1193, %f1346;
	fma.rn.f32 	%f2559, %f1182, %f2559, %f1347;
	ld.global.nc.f32 	%f1348, [%rd14+308];
	mul.f32 	%f1349, %f1193, %f1348;
	fma.rn.f32 	%f2558, %f1182, %f2558, %f1349;
	ld.global.nc.f32 	%f1350, [%rd14+312];
	mul.f32 	%f1351, %f1193, %f1350;
	fma.rn.f32 	%f2557, %f1182, %f2557, %f1351;
	ld.global.nc.f32 	%f1352, [%rd14+316];
	mul.f32 	%f1353, %f1193, %f1352;
	fma.rn.f32 	%f2556, %f1182, %f2556, %f1353;
	ld.global.nc.f32 	%f1354, [%rd14+320];
	mul.f32 	%f1355, %f1193, %f1354;
	fma.rn.f32 	%f2555, %f1182, %f2555, %f1355;
	ld.global.nc.f32 	%f1356, [%rd14+324];
	mul.f32 	%f1357, %f1193, %f1356;
	fma.rn.f32 	%f2554, %f1182, %f2554, %f1357;
	ld.global.nc.f32 	%f1358, [%rd14+328];
	mul.f32 	%f1359, %f1193, %f1358;
	fma.rn.f32 	%f2553, %f1182, %f2553, %f1359;
	ld.global.nc.f32 	%f1360, [%rd14+332];
	mul.f32 	%f1361, %f1193, %f1360;
	fma.rn.f32 	%f2552, %f1182, %f2552, %f1361;
	ld.global.nc.f32 	%f1362, [%rd14+336];
	mul.f32 	%f1363, %f1193, %f1362;
	fma.rn.f32 	%f2551, %f1182, %f2551, %f1363;
	ld.global.nc.f32 	%f1364, [%rd14+340];
	mul.f32 	%f1365, %f1193, %f1364;
	fma.rn.f32 	%f2550, %f1182, %f2550, %f1365;
	ld.global.nc.f32 	%f1366, [%rd14+344];
	mul.f32 	%f1367, %f1193, %f1366;
	fma.rn.f32 	%f2549, %f1182, %f2549, %f1367;
	ld.global.nc.f32 	%f1368, [%rd14+348];
	mul.f32 	%f1369, %f1193, %f1368;
	fma.rn.f32 	%f2548, %f1182, %f2548, %f1369;
	ld.global.nc.f32 	%f1370, [%rd14+352];
	mul.f32 	%f1371, %f1193, %f1370;
	fma.rn.f32 	%f2547, %f1182, %f2547, %f1371;
	ld.global.nc.f32 	%f1372, [%rd14+356];
	mul.f32 	%f1373, %f1193, %f1372;
	fma.rn.f32 	%f2546, %f1182, %f2546, %f1373;
	ld.global.nc.f32 	%f1374, [%rd14+360];
	mul.f32 	%f1375, %f1193, %f1374;
	fma.rn.f32 	%f2545, %f1182, %f2545, %f1375;
	ld.global.nc.f32 	%f1376, [%rd14+364];
	mul.f32 	%f1377, %f1193, %f1376;
	fma.rn.f32 	%f2544, %f1182, %f2544, %f1377;
	ld.global.nc.f32 	%f1378, [%rd14+368];
	mul.f32 	%f1379, %f1193, %f1378;
	fma.rn.f32 	%f2543, %f1182, %f2543, %f1379;
	ld.global.nc.f32 	%f1380, [%rd14+372];
	mul.f32 	%f1381, %f1193, %f1380;
	fma.rn.f32 	%f2542, %f1182, %f2542, %f1381;
	ld.global.nc.f32 	%f1382, [%rd14+376];
	mul.f32 	%f1383, %f1193, %f1382;
	fma.rn.f32 	%f2541, %f1182, %f2541, %f1383;
	ld.global.nc.f32 	%f1384, [%rd14+380];
	mul.f32 	%f1385, %f1193, %f1384;
	fma.rn.f32 	%f2540, %f1182, %f2540, %f1385;
	ld.global.nc.f32 	%f1386, [%rd14+384];
	mul.f32 	%f1387, %f1193, %f1386;
	fma.rn.f32 	%f2539, %f1182, %f2539, %f1387;
	ld.global.nc.f32 	%f1388, [%rd14+388];
	mul.f32 	%f1389, %f1193, %f1388;
	fma.rn.f32 	%f2538, %f1182, %f2538, %f1389;
	ld.global.nc.f32 	%f1390, [%rd14+392];
	mul.f32 	%f1391, %f1193, %f1390;
	fma.rn.f32 	%f2537, %f1182, %f2537, %f1391;
	ld.global.nc.f32 	%f1392, [%rd14+396];
	mul.f32 	%f1393, %f1193, %f1392;
	fma.rn.f32 	%f2536, %f1182, %f2536, %f1393;
	ld.global.nc.f32 	%f1394, [%rd14+400];
	mul.f32 	%f1395, %f1193, %f1394;
	fma.rn.f32 	%f2535, %f1182, %f2535, %f1395;
	ld.global.nc.f32 	%f1396, [%rd14+404];
	mul.f32 	%f1397, %f1193, %f1396;
	fma.rn.f32 	%f2534, %f1182, %f2534, %f1397;
	ld.global.nc.f32 	%f1398, [%rd14+408];
	mul.f32 	%f1399, %f1193, %f1398;
	fma.rn.f32 	%f2533, %f1182, %f2533, %f1399;
	ld.global.nc.f32 	%f1400, [%rd14+412];
	mul.f32 	%f1401, %f1193, %f1400;
	fma.rn.f32 	%f2532, %f1182, %f2532, %f1401;
	ld.global.nc.f32 	%f1402, [%rd14+416];
	mul.f32 	%f1403, %f1193, %f1402;
	fma.rn.f32 	%f2531, %f1182, %f2531, %f1403;
	ld.global.nc.f32 	%f1404, [%rd14+420];
	mul.f32 	%f1405, %f1193, %f1404;
	fma.rn.f32 	%f2530, %f1182, %f2530, %f1405;
	ld.global.nc.f32 	%f1406, [%rd14+424];
	mul.f32 	%f1407, %f1193, %f1406;
	fma.rn.f32 	%f2529, %f1182, %f2529, %f1407;
	ld.global.nc.f32 	%f1408, [%rd14+428];
	mul.f32 	%f1409, %f1193, %f1408;
	fma.rn.f32 	%f2528, %f1182, %f2528, %f1409;
	ld.global.nc.f32 	%f1410, [%rd14+432];
	mul.f32 	%f1411, %f1193, %f1410;
	fma.rn.f32 	%f2527, %f1182, %f2527, %f1411;
	ld.global.nc.f32 	%f1412, [%rd14+436];
	mul.f32 	%f1413, %f1193, %f1412;
	fma.rn.f32 	%f2526, %f1182, %f2526, %f1413;
	ld.global.nc.f32 	%f1414, [%rd14+440];
	mul.f32 	%f1415, %f1193, %f1414;
	fma.rn.f32 	%f2525, %f1182, %f2525, %f1415;
	ld.global.nc.f32 	%f1416, [%rd14+444];
	mul.f32 	%f1417, %f1193, %f1416;
	fma.rn.f32 	%f2524, %f1182, %f2524, %f1417;
	ld.global.nc.f32 	%f1418, [%rd14+448];
	mul.f32 	%f1419, %f1193, %f1418;
	fma.rn.f32 	%f2523, %f1182, %f2523, %f1419;
	ld.global.nc.f32 	%f1420, [%rd14+452];
	mul.f32 	%f1421, %f1193, %f1420;
	fma.rn.f32 	%f2522, %f1182, %f2522, %f1421;
	ld.global.nc.f32 	%f1422, [%rd14+456];
	mul.f32 	%f1423, %f1193, %f1422;
	fma.rn.f32 	%f2521, %f1182, %f2521, %f1423;
	ld.global.nc.f32 	%f1424, [%rd14+460];
	mul.f32 	%f1425, %f1193, %f1424;
	fma.rn.f32 	%f2520, %f1182, %f2520, %f1425;
	ld.global.nc.f32 	%f1426, [%rd14+464];
	mul.f32 	%f1427, %f1193, %f1426;
	fma.rn.f32 	%f2519, %f1182, %f2519, %f1427;
	ld.global.nc.f32 	%f1428, [%rd14+468];
	mul.f32 	%f1429, %f1193, %f1428;
	fma.rn.f32 	%f2518, %f1182, %f2518, %f1429;
	ld.global.nc.f32 	%f1430, [%rd14+472];
	mul.f32 	%f1431, %f1193, %f1430;
	fma.rn.f32 	%f2517, %f1182, %f2517, %f1431;
	ld.global.nc.f32 	%f1432, [%rd14+476];
	mul.f32 	%f1433, %f1193, %f1432;
	fma.rn.f32 	%f2516, %f1182, %f2516, %f1433;
	ld.global.nc.f32 	%f1434, [%rd14+480];
	mul.f32 	%f1435, %f1193, %f1434;
	fma.rn.f32 	%f2515, %f1182, %f2515, %f1435;
	ld.global.nc.f32 	%f1436, [%rd14+484];
	mul.f32 	%f1437, %f1193, %f1436;
	fma.rn.f32 	%f2514, %f1182, %f2514, %f1437;
	ld.global.nc.f32 	%f1438, [%rd14+488];
	mul.f32 	%f1439, %f1193, %f1438;
	fma.rn.f32 	%f2513, %f1182, %f2513, %f1439;
	ld.global.nc.f32 	%f1440, [%rd14+492];
	mul.f32 	%f1441, %f1193, %f1440;
	fma.rn.f32 	%f2512, %f1182, %f2512, %f1441;
	ld.global.nc.f32 	%f1442, [%rd14+496];
	mul.f32 	%f1443, %f1193, %f1442;
	fma.rn.f32 	%f2511, %f1182, %f2511, %f1443;
	ld.global.nc.f32 	%f1444, [%rd14+500];
	mul.f32 	%f1445, %f1193, %f1444;
	fma.rn.f32 	%f2510, %f1182, %f2510, %f1445;
	ld.global.nc.f32 	%f1446, [%rd14+504];
	mul.f32 	%f1447, %f1193, %f1446;
	fma.rn.f32 	%f2509, %f1182, %f2509, %f1447;
	ld.global.nc.f32 	%f1448, [%rd14+508];
	mul.f32 	%f1449, %f1193, %f1448;
	fma.rn.f32 	%f2508, %f1182, %f2508, %f1449;
	add.s32 	%r42, %r42, 1;
	setp.ne.s32 	%p3, %r42, 0;
	add.s32 	%r41, %r41, 128;
	mov.f32 	%f2246, %f2506;
	@%p3 bra 	$L__BB1_3;
$L__BB1_4:
	mov.u32 	%r23, %ctaid.x;
	mov.u32 	%r24, %ntid.x;
	mov.u32 	%r25, %tid.x;
	mad.lo.s32 	%r26, %r23, %r24, %r25;
	setp.lt.s32 	%p4, %r26, 0;
	@%p4 bra 	$L__BB1_7;
	mov.u32 	%r28, %ctaid.x;
	mov.u32 	%r29, %ntid.x;
	mov.u32 	%r30, %tid.x;
	mad.lo.s32 	%r31, %r28, %r29, %r30;
	neg.s32 	%r44, %r31;
	mov.b32 	%r43, 0;
$L__BB1_6:
	ld.param.f32 	%f2117, [_Z19attention_only_loopPKfS0_S0_S0_S0_Pfiif_param_8];
	ld.param.u64 	%rd24, [_Z19attention_only_loopPKfS0_S0_S0_S0_Pfiif_param_2];
	ld.param.u64 	%rd23, [_Z19attention_only_loopPKfS0_S0_S0_S0_Pfiif_param_1];
	cvta.to.global.u64 	%rd15, %rd23;
	mul.wide.u32 	%rd16, %r43, 4;
	add.s64 	%rd17, %rd15, %rd16;
	ld.global.nc.f32 	%f1450, [%rd17];
	fma.rn.f32 	%f1451, %f1, %f1450, 0f00000000;
	ld.global.nc.f32 	%f1452, [%rd17+4];
	fma.rn.f32 	%f1453, %f2, %f1452, %f1451;
	ld.global.nc.f32 	%f1454, [%rd17+8];
	fma.rn.f32 	%f1455, %f3, %f1454, %f1453;
	ld.global.nc.f32 	%f1456, [%rd17+12];
	fma.rn.f32 	%f1457, %f4, %f1456, %f1455;
	ld.global.nc.f32 	%f1458, [%rd17+16];
	fma.rn.f32 	%f1459, %f5, %f1458, %f1457;
	ld.global.nc.f32 	%f1460, [%rd17+20];
	fma.rn.f32 	%f1461, %f6, %f1460, %f1459;
	ld.global.nc.f32 	%f1462, [%rd17+24];
	fma.rn.f32 	%f1463, %f7, %f1462, %f1461;
	ld.global.nc.f32 	%f1464, [%rd17+28];
	fma.rn.f32 	%f1465, %f8, %f1464, %f1463;
	ld.global.nc.f32 	%f1466, [%rd17+32];
	fma.rn.f32 	%f1467, %f9, %f1466, %f1465;
	ld.global.nc.f32 	%f1468, [%rd17+36];
	fma.rn.f32 	%f1469, %f10, %f1468, %f1467;
	ld.global.nc.f32 	%f1470, [%rd17+40];
	fma.rn.f32 	%f1471, %f11, %f1470, %f1469;
	ld.global.nc.f32 	%f1472, [%rd17+44];
	fma.rn.f32 	%f1473, %f12, %f1472, %f1471;
	ld.global.nc.f32 	%f1474, [%rd17+48];
	fma.rn.f32 	%f1475, %f13, %f1474, %f1473;
	ld.global.nc.f32 	%f1476, [%rd17+52];
	fma.rn.f32 	%f1477, %f14, %f1476, %f1475;
	ld.global.nc.f32 	%f1478, [%rd17+56];
	fma.rn.f32 	%f1479, %f15, %f1478, %f1477;
	ld.global.nc.f32 	%f1480, [%rd17+60];
	fma.rn.f32 	%f1481, %f16, %f1480, %f1479;
	ld.global.nc.f32 	%f1482, [%rd17+64];
	fma.rn.f32 	%f1483, %f17, %f1482, %f1481;
	ld.global.nc.f32 	%f1484, [%rd17+68];
	fma.rn.f32 	%f1485, %f18, %f1484, %f1483;
	ld.global.nc.f32 	%f1486, [%rd17+72];
	fma.rn.f32 	%f1487, %f19, %f1486, %f1485;
	ld.global.nc.f32 	%f1488, [%rd17+76];
	fma.rn.f32 	%f1489, %f20, %f1488, %f1487;
	ld.global.nc.f32 	%f1490, [%rd17+80];
	fma.rn.f32 	%f1491, %f21, %f1490, %f1489;
	ld.global.nc.f32 	%f1492, [%rd17+84];
	fma.rn.f32 	%f1493, %f22, %f1492, %f1491;
	ld.global.nc.f32 	%f1494, [%rd17+88];
	fma.rn.f32 	%f1495, %f23, %f1494, %f1493;
	ld.global.nc.f32 	%f1496, [%rd17+92];
	fma.rn.f32 	%f1497, %f24, %f1496, %f1495;
	ld.global.nc.f32 	%f1498, [%rd17+96];
	fma.rn.f32 	%f1499, %f25, %f1498, %f1497;
	ld.global.nc.f32 	%f1500, [%rd17+100];
	fma.rn.f32 	%f1501, %f26, %f1500, %f1499;
	ld.global.nc.f32 	%f1502, [%rd17+104];
	fma.rn.f32 	%f1503, %f27, %f1502, %f1501;
	ld.global.nc.f32 	%f1504, [%rd17+108];
	fma.rn.f32 	%f1505, %f28, %f1504, %f1503;
	ld.global.nc.f32 	%f1506, [%rd17+112];
	fma.rn.f32 	%f1507, %f29, %f1506, %f1505;
	ld.global.nc.f32 	%f1508, [%rd17+116];
	fma.rn.f32 	%f1509, %f30, %f1508, %f1507;
	ld.global.nc.f32 	%f1510, [%rd17+120];
	fma.rn.f32 	%f1511, %f31, %f1510, %f1509;
	ld.global.nc.f32 	%f1512, [%rd17+124];
	fma.rn.f32 	%f1513, %f32, %f1512, %f1511;
	ld.global.nc.f32 	%f1514, [%rd17+128];
	fma.rn.f32 	%f1515, %f33, %f1514, %f1513;
	ld.global.nc.f32 	%f1516, [%rd17+132];
	fma.rn.f32 	%f1517, %f34, %f1516, %f1515;
	ld.global.nc.f32 	%f1518, [%rd17+136];
	fma.rn.f32 	%f1519, %f35, %f1518, %f1517;
	ld.global.nc.f32 	%f1520, [%rd17+140];
	fma.rn.f32 	%f1521, %f36, %f1520, %f1519;
	ld.global.nc.f32 	%f1522, [%rd17+144];
	fma.rn.f32 	%f1523, %f37, %f1522, %f1521;
	ld.global.nc.f32 	%f1524, [%rd17+148];
	fma.rn.f32 	%f1525, %f38, %f1524, %f1523;
	ld.global.nc.f32 	%f1526, [%rd17+152];
	fma.rn.f32 	%f1527, %f39, %f1526, %f1525;
	ld.global.nc.f32 	%f1528, [%rd17+156];
	fma.rn.f32 	%f1529, %f40, %f1528, %f1527;
	ld.global.nc.f32 	%f1530, [%rd17+160];
	fma.rn.f32 	%f1531, %f41, %f1530, %f1529;
	ld.global.nc.f32 	%f1532, [%rd17+164];
	fma.rn.f32 	%f1533, %f42, %f1532, %f1531;
	ld.global.nc.f32 	%f1534, [%rd17+168];
	fma.rn.f32 	%f1535, %f43, %f1534, %f1533;
	ld.global.nc.f32 	%f1536, [%rd17+172];
	fma.rn.f32 	%f1537, %f44, %f1536, %f1535;
	ld.global.nc.f32 	%f1538, [%rd17+176];
	fma.rn.f32 	%f1539, %f45, %f1538, %f1537;
	ld.global.nc.f32 	%f1540, [%rd17+180];
	fma.rn.f32 	%f1541, %f46, %f1540, %f1539;
	ld.global.nc.f32 	%f1542, [%rd17+184];
	fma.rn.f32 	%f1543, %f47, %f1542, %f1541;
	ld.global.nc.f32 	%f1544, [%rd17+188];
	fma.rn.f32 	%f1545, %f48, %f1544, %f1543;
	ld.global.nc.f32 	%f1546, [%rd17+192];
	fma.rn.f32 	%f1547, %f49, %f1546, %f1545;
	ld.global.nc.f32 	%f1548, [%rd17+196];
	fma.rn.f32 	%f1549, %f50, %f1548, %f1547;
	ld.global.nc.f32 	%f1550, [%rd17+200];
	fma.rn.f32 	%f1551, %f51, %f1550, %f1549;
	ld.global.nc.f32 	%f1552, [%rd17+204];
	fma.rn.f32 	%f1553, %f52, %f1552, %f1551;
	ld.global.nc.f32 	%f1554, [%rd17+208];
	fma.rn.f32 	%f1555, %f53, %f1554, %f1553;
	ld.global.nc.f32 	%f1556, [%rd17+212];
	fma.rn.f32 	%f1557, %f54, %f1556, %f1555;
	ld.global.nc.f32 	%f1558, [%rd17+216];
	fma.rn.f32 	%f1559, %f55, %f1558, %f1557;
	ld.global.nc.f32 	%f1560, [%rd17+220];
	fma.rn.f32 	%f1561, %f56, %f1560, %f1559;
	ld.global.nc.f32 	%f1562, [%rd17+224];
	fma.rn.f32 	%f1563, %f57, %f1562, %f1561;
	ld.global.nc.f32 	%f1564, [%rd17+228];
	fma.rn.f32 	%f1565, %f58, %f1564, %f1563;
	ld.global.nc.f32 	%f1566, [%rd17+232];
	fma.rn.f32 	%f1567, %f59, %f1566, %f1565;
	ld.global.nc.f32 	%f1568, [%rd17+236];
	fma.rn.f32 	%f1569, %f60, %f1568, %f1567;
	ld.global.nc.f32 	%f1570, [%rd17+240];
	fma.rn.f32 	%f1571, %f61, %f1570, %f1569;
	ld.global.nc.f32 	%f1572, [%rd17+244];
	fma.rn.f32 	%f1573, %f62, %f1572, %f1571;
	ld.global.nc.f32 	%f1574, [%rd17+248];
	fma.rn.f32 	%f1575, %f63, %f1574, %f1573;
	ld.global.nc.f32 	%f1576, [%rd17+252];
	fma.rn.f32 	%f1577, %f64, %f1576, %f1575;
	ld.global.nc.f32 	%f1578, [%rd17+256];
	fma.rn.f32 	%f1579, %f65, %f1578, %f1577;
	ld.global.nc.f32 	%f1580, [%rd17+260];
	fma.rn.f32 	%f1581, %f66, %f1580, %f1579;
	ld.global.nc.f32 	%f1582, [%rd17+264];
	fma.rn.f32 	%f1583, %f67, %f1582, %f1581;
	ld.global.nc.f32 	%f1584, [%rd17+268];
	fma.rn.f32 	%f1585, %f68, %f1584, %f1583;
	ld.global.nc.f32 	%f1586, [%rd17+272];
	fma.rn.f32 	%f1587, %f69, %f1586, %f1585;
	ld.global.nc.f32 	%f1588, [%rd17+276];
	fma.rn.f32 	%f1589, %f70, %f1588, %f1587;
	ld.global.nc.f32 	%f1590, [%rd17+280];
	fma.rn.f32 	%f1591, %f71, %f1590, %f1589;
	ld.global.nc.f32 	%f1592, [%rd17+284];
	fma.rn.f32 	%f1593, %f72, %f1592, %f1591;
	ld.global.nc.f32 	%f1594, [%rd17+288];
	fma.rn.f32 	%f1595, %f73, %f1594, %f1593;
	ld.global.nc.f32 	%f1596, [%rd17+292];
	fma.rn.f32 	%f1597, %f74, %f1596, %f1595;
	ld.global.nc.f32 	%f1598, [%rd17+296];
	fma.rn.f32 	%f1599, %f75, %f1598, %f1597;
	ld.global.nc.f32 	%f1600, [%rd17+300];
	fma.rn.f32 	%f1601, %f76, %f1600, %f1599;
	ld.global.nc.f32 	%f1602, [%rd17+304];
	fma.rn.f32 	%f1603, %f77, %f1602, %f1601;
	ld.global.nc.f32 	%f1604, [%rd17+308];
	fma.rn.f32 	%f1605, %f78, %f1604, %f1603;
	ld.global.nc.f32 	%f1606, [%rd17+312];
	fma.rn.f32 	%f1607, %f79, %f1606, %f1605;
	ld.global.nc.f32 	%f1608, [%rd17+316];
	fma.rn.f32 	%f1609, %f80, %f1608, %f1607;
	ld.global.nc.f32 	%f1610, [%rd17+320];
	fma.rn.f32 	%f1611, %f81, %f1610, %f1609;
	ld.global.nc.f32 	%f1612, [%rd17+324];
	fma.rn.f32 	%f1613, %f82, %f1612, %f1611;
	ld.global.nc.f32 	%f1614, [%rd17+328];
	fma.rn.f32 	%f1615, %f83, %f1614, %f1613;
	ld.global.nc.f32 	%f1616, [%rd17+332];
	fma.rn.f32 	%f1617, %f84, %f1616, %f1615;
	ld.global.nc.f32 	%f1618, [%rd17+336];
	fma.rn.f32 	%f1619, %f85, %f1618, %f1617;
	ld.global.nc.f32 	%f1620, [%rd17+340];
	fma.rn.f32 	%f1621, %f86, %f1620, %f1619;
	ld.global.nc.f32 	%f1622, [%rd17+344];
	fma.rn.f32 	%f1623, %f87, %f1622, %f1621;
	ld.global.nc.f32 	%f1624, [%rd17+348];
	fma.rn.f32 	%f1625, %f88, %f1624, %f1623;
	ld.global.nc.f32 	%f1626, [%rd17+352];
	fma.rn.f32 	%f1627, %f89, %f1626, %f1625;
	ld.global.nc.f32 	%f1628, [%rd17+356];
	fma.rn.f32 	%f1629, %f90, %f1628, %f1627;
	ld.global.nc.f32 	%f1630, [%rd17+360];
	fma.rn.f32 	%f1631, %f91, %f1630, %f1629;
	ld.global.nc.f32 	%f1632, [%rd17+364];
	fma.rn.f32 	%f1633, %f92, %f1632, %f1631;
	ld.global.nc.f32 	%f1634, [%rd17+368];
	fma.rn.f32 	%f1635, %f93, %f1634, %f1633;
	ld.global.nc.f32 	%f1636, [%rd17+372];
	fma.rn.f32 	%f1637, %f94, %f1636, %f1635;
	ld.global.nc.f32 	%f1638, [%rd17+376];
	fma.rn.f32 	%f1639, %f95, %f1638, %f1637;
	ld.global.nc.f32 	%f1640, [%rd17+380];
	fma.rn.f32 	%f1641, %f96, %f1640, %f1639;
	ld.global.nc.f32 	%f1642, [%rd17+384];
	fma.rn.f32 	%f1643, %f97, %f1642, %f1641;
	ld.global.nc.f32 	%f1644, [%rd17+388];
	fma.rn.f32 	%f1645, %f98, %f1644, %f1643;
	ld.global.nc.f32 	%f1646, [%rd17+392];
	fma.rn.f32 	%f1647, %f99, %f1646, %f1645;
	ld.global.nc.f32 	%f1648, [%rd17+396];
	fma.rn.f32 	%f1649, %f100, %f1648, %f1647;
	ld.global.nc.f32 	%f1650, [%rd17+400];
	fma.rn.f32 	%f1651, %f101, %f1650, %f1649;
	ld.global.nc.f32 	%f1652, [%rd17+404];
	fma.rn.f32 	%f1653, %f102, %f1652, %f1651;
	ld.global.nc.f32 	%f1654, [%rd17+408];
	fma.rn.f32 	%f1655, %f103, %f1654, %f1653;
	ld.global.nc.f32 	%f1656, [%rd17+412];
	fma.rn.f32 	%f1657, %f104, %f1656, %f1655;
	ld.global.nc.f32 	%f1658, [%rd17+416];
	fma.rn.f32 	%f1659, %f105, %f1658, %f1657;
	ld.global.nc.f32 	%f1660, [%rd17+420];
	fma.rn.f32 	%f1661, %f106, %f1660, %f1659;
	ld.global.nc.f32 	%f1662, [%rd17+424];
	fma.rn.f32 	%f1663, %f107, %f1662, %f1661;
	ld.global.nc.f32 	%f1664, [%rd17+428];
	fma.rn.f32 	%f1665, %f108, %f1664, %f1663;
	ld.global.nc.f32 	%f1666, [%rd17+432];
	fma.rn.f32 	%f1667, %f109, %f1666, %f1665;
	ld.global.nc.f32 	%f1668, [%rd17+436];
	fma.rn.f32 	%f1669, %f110, %f1668, %f1667;
	ld.global.nc.f32 	%f1670, [%rd17+440];
	fma.rn.f32 	%f1671, %f111, %f1670, %f1669;
	ld.global.nc.f32 	%f1672, [%rd17+444];
	fma.rn.f32 	%f1673, %f112, %f1672, %f1671;
	ld.global.nc.f32 	%f1674, [%rd17+448];
	fma.rn.f32 	%f1675, %f113, %f1674, %f1673;
	ld.global.nc.f32 	%f1676, [%rd17+452];
	fma.rn.f32 	%f1677, %f114, %f1676, %f1675;
	ld.global.nc.f32 	%f1678, [%rd17+456];
	fma.rn.f32 	%f1679, %f115, %f1678, %f1677;
	ld.global.nc.f32 	%f1680, [%rd17+460];
	fma.rn.f32 	%f1681, %f116, %f1680, %f1679;
	ld.global.nc.f32 	%f1682, [%rd17+464];
	fma.rn.f32 	%f1683, %f117, %f1682, %f1681;
	ld.global.nc.f32 	%f1684, [%rd17+468];
	fma.rn.f32 	%f1685, %f118, %f1684, %f1683;
	ld.global.nc.f32 	%f1686, [%rd17+472];
	fma.rn.f32 	%f1687, %f119, %f1686, %f1685;
	ld.global.nc.f32 	%f1688, [%rd17+476];
	fma.rn.f32 	%f1689, %f120, %f1688, %f1687;
	ld.global.nc.f32 	%f1690, [%rd17+480];
	fma.rn.f32 	%f1691, %f121, %f1690, %f1689;
	ld.global.nc.f32 	%f1692, [%rd17+484];
	fma.rn.f32 	%f1693, %f122, %f1692, %f1691;
	ld.global.nc.f32 	%f1694, [%rd17+488];
	fma.rn.f32 	%f1695, %f123, %f1694, %f1693;
	ld.global.nc.f32 	%f1696, [%rd17+492];
	fma.rn.f32 	%f1697, %f124, %f1696, %f1695;
	ld.global.nc.f32 	%f1698, [%rd17+496];
	fma.rn.f32 	%f1699, %f125, %f1698, %f1697;
	ld.global.nc.f32 	%f1700, [%rd17+500];
	fma.rn.f32 	%f1701, %f126, %f1700, %f1699;
	ld.global.nc.f32 	%f1702, [%rd17+504];
	fma.rn.f32 	%f1703, %f127, %f1702, %f1701;
	ld.global.nc.f32 	%f1704, [%rd17+508];
	fma.rn.f32 	%f1705, %f128, %f1704, %f1703;
	mul.f32 	%f1706, %f2117, %f1705;
	max.f32 	%f649, %f2506, %f1706;
	sub.f32 	%f1707, %f2506, %f649;
	fma.rn.f32 	%f1708, %f1707, 0f3BBB989D, 0f3F000000;
	cvt.sat.f32.f32 	%f1709, %f1708;
	mov.f32 	%f1710, 0f4B400001;
	mov.f32 	%f1711, 0f437C0000;
	fma.rm.f32 	%f1712, %f1709, %f1711, %f1710;
	add.f32 	%f1713, %f1712, 0fCB40007F;
	neg.f32 	%f1714, %f1713;
	fma.rn.f32 	%f1715, %f1707, 0f3FB8AA3B, %f1714;
	fma.rn.f32 	%f1716, %f1707, 0f32A57060, %f1715;
	mov.b32 	%r32, %f1712;
	shl.b32 	%r33, %r32, 23;
	mov.b32 	%f1717, %r33;
	ex2.approx.ftz.f32 	%f1718, %f1716;
	mul.f32 	%f1719, %f1718, %f1717;
	sub.f32 	%f1720, %f1706, %f649;
	fma.rn.f32 	%f1721, %f1720, 0f3BBB989D, 0f3F000000;
	cvt.sat.f32.f32 	%f1722, %f1721;
	fma.rm.f32 	%f1723, %f1722, %f1711, %f1710;
	add.f32 	%f1724, %f1723, 0fCB40007F;
	neg.f32 	%f1725, %f1724;
	fma.rn.f32 	%f1726, %f1720, 0f3FB8AA3B, %f1725;
	fma.rn.f32 	%f1727, %f1720, 0f32A57060, %f1726;
	mov.b32 	%r34, %f1723;
	shl.b32 	%r35, %r34, 23;
	mov.b32 	%f1728, %r35;
	ex2.approx.ftz.f32 	%f1729, %f1727;
	mul.f32 	%f1730, %f1729, %f1728;
	fma.rn.f32 	%f2636, %f2636, %f1719, %f1730;
	cvta.to.global.u64 	%rd18, %rd24;
	add.s64 	%rd19, %rd18, %rd16;
	ld.global.nc.f32 	%f1731, [%rd19];
	mul.f32 	%f1732, %f1730, %f1731;
	fma.rn.f32 	%f2635, %f1719, %f2635, %f1732;
	ld.global.nc.f32 	%f1733, [%rd19+4];
	mul.f32 	%f1734, %f1730, %f1733;
	fma.rn.f32 	%f2634, %f1719, %f2634, %f1734;
	ld.global.nc.f32 	%f1735, [%rd19+8];
	mul.f32 	%f1736, %f1730, %f1735;
	fma.rn.f32 	%f2633, %f1719, %f2633, %f1736;
	ld.global.nc.f32 	%f1737, [%rd19+12];
	mul.f32 	%f1738, %f1730, %f1737;
	fma.rn.f32 	%f2632, %f1719, %f2632, %f1738;
	ld.global.nc.f32 	%f1739, [%rd19+16];
	mul.f32 	%f1740, %f1730, %f1739;
	fma.rn.f32 	%f2631, %f1719, %f2631, %f1740;
	ld.global.nc.f32 	%f1741, [%rd19+20];
	mul.f32 	%f1742, %f1730, %f1741;
	fma.rn.f32 	%f2630, %f1719, %f2630, %f1742;
	ld.global.nc.f32 	%f1743, [%rd19+24];
	mul.f32 	%f1744, %f1730, %f1743;
	fma.rn.f32 	%f2629, %f1719, %f2629, %f1744;
	ld.global.nc.f32 	%f1745, [%rd19+28];
	mul.f32 	%f1746, %f1730, %f1745;
	fma.rn.f32 	%f2628, %f1719, %f2628, %f1746;
	ld.global.nc.f32 	%f1747, [%rd19+32];
	mul.f32 	%f1748, %f1730, %f1747;
	fma.rn.f32 	%f2627, %f1719, %f2627, %f1748;
	ld.global.nc.f32 	%f1749, [%rd19+36];
	mul.f32 	%f1750, %f1730, %f1749;
	fma.rn.f32 	%f2626, %f1719, %f2626, %f1750;
	ld.global.nc.f32 	%f1751, [%rd19+40];
	mul.f32 	%f1752, %f1730, %f1751;
	fma.rn.f32 	%f2625, %f1719, %f2625, %f1752;
	ld.global.nc.f32 	%f1753, [%rd19+44];
	mul.f32 	%f1754, %f1730, %f1753;
	fma.rn.f32 	%f2624, %f1719, %f2624, %f1754;
	ld.global.nc.f32 	%f1755, [%rd19+48];
	mul.f32 	%f1756, %f1730, %f1755;
	fma.rn.f32 	%f2623, %f1719, %f2623, %f1756;
	ld.global.nc.f32 	%f1757, [%rd19+52];
	mul.f32 	%f1758, %f1730, %f1757;
	fma.rn.f32 	%f2622, %f1719, %f2622, %f1758;
	ld.global.nc.f32 	%f1759, [%rd19+56];
	mul.f32 	%f1760, %f1730, %f1759;
	fma.rn.f32 	%f2621, %f1719, %f2621, %f1760;
	ld.global.nc.f32 	%f1761, [%rd19+60];
	mul.f32 	%f1762, %f1730, %f1761;
	fma.rn.f32 	%f2620, %f1719, %f2620, %f1762;
	ld.global.nc.f32 	%f1763, [%rd19+64];
	mul.f32 	%f1764, %f1730, %f1763;
	fma.rn.f32 	%f2619, %f1719, %f2619, %f1764;
	ld.global.nc.f32 	%f1765, [%rd19+68];
	mul.f32 	%f1766, %f1730, %f1765;
	fma.rn.f32 	%f2618, %f1719, %f2618, %f1766;
	ld.global.nc.f32 	%f1767, [%rd19+72];
	mul.f32 	%f1768, %f1730, %f1767;
	fma.rn.f32 	%f2617, %f1719, %f2617, %f1768;
	ld.global.nc.f32 	%f1769, [%rd19+76];
	mul.f32 	%f1770, %f1730, %f1769;
	fma.rn.f32 	%f2616, %f1719, %f2616, %f1770;
	ld.global.nc.f32 	%f1771, [%rd19+80];
	mul.f32 	%f1772, %f1730, %f1771;
	fma.rn.f32 	%f2615, %f1719, %f2615, %f1772;
	ld.global.nc.f32 	%f1773, [%rd19+84];
	mul.f32 	%f1774, %f1730, %f1773;
	fma.rn.f32 	%f2614, %f1719, %f2614, %f1774;
	ld.global.nc.f32 	%f1775, [%rd19+88];
	mul.f32 	%f1776, %f1730, %f1775;
	fma.rn.f32 	%f2613, %f1719, %f2613, %f1776;
	ld.global.nc.f32 	%f1777, [%rd19+92];
	mul.f32 	%f1778, %f1730, %f1777;
	fma.rn.f32 	%f2612, %f1719, %f2612, %f1778;
	ld.global.nc.f32 	%f1779, [%rd19+96];
	mul.f32 	%f1780, %f1730, %f1779;
	fma.rn.f32 	%f2611, %f1719, %f2611, %f1780;
	ld.global.nc.f32 	%f1781, [%rd19+100];
	mul.f32 	%f1782, %f1730, %f1781;
	fma.rn.f32 	%f2610, %f1719, %f2610, %f1782;
	ld.global.nc.f32 	%f1783, [%rd19+104];
	mul.f32 	%f1784, %f1730, %f1783;
	fma.rn.f32 	%f2609, %f1719, %f2609, %f1784;
	ld.global.nc.f32 	%f1785, [%rd19+108];
	mul.f32 	%f1786, %f1730, %f1785;
	fma.rn.f32 	%f2608, %f1719, %f2608, %f1786;
	ld.global.nc.f32 	%f1787, [%rd19+112];
	mul.f32 	%f1788, %f1730, %f1787;
	fma.rn.f32 	%f2607, %f1719, %f2607, %f1788;
	ld.global.nc.f32 	%f1789, [%rd19+116];
	mul.f32 	%f1790, %f1730, %f1789;
	fma.rn.f32 	%f2606, %f1719, %f2606, %f1790;
	ld.global.nc.f32 	%f1791, [%rd19+120];
	mul.f32 	%f1792, %f1730, %f1791;
	fma.rn.f32 	%f2605, %f1719, %f2605, %f1792;
	ld.global.nc.f32 	%f1793, [%rd19+124];
	mul.f32 	%f1794, %f1730, %f1793;
	fma.rn.f32 	%f2604, %f1719, %f2604, %f1794;
	ld.global.nc.f32 	%f1795, [%rd19+128];
	mul.f32 	%f1796, %f1730, %f1795;
	fma.rn.f32 	%f2603, %f1719, %f2603, %f1796;
	ld.global.nc.f32 	%f1797, [%rd19+132];
	mul.f32 	%f1798, %f1730, %f1797;
	fma.rn.f32 	%f2602, %f1719, %f2602, %f1798;
	ld.global.nc.f32 	%f1799, [%rd19+136];
	mul.f32 	%f1800, %f1730, %f1799;
	fma.rn.f32 	%f2601, %f1719, %f2601, %f1800;
	ld.global.nc.f32 	%f1801, [%rd19+140];
	mul.f32 	%f1802, %f1730, %f1801;
	fma.rn.f32 	%f2600, %f1719, %f2600, %f1802;
	ld.global.nc.f32 	%f1803, [%rd19+144];
	mul.f32 	%f1804, %f1730, %f1803;
	fma.rn.f32 	%f2599, %f1719, %f2599, %f1804;
	ld.global.nc.f32 	%f1805, [%rd19+148];
	mul.f32 	%f1806, %f1730, %f1805;
	fma.rn.f32 	%f2598, %f1719, %f2598, %f1806;
	ld.global.nc.f32 	%f1807, [%rd19+152];
	mul.f32 	%f1808, %f1730, %f1807;
	fma.rn.f32 	%f2597, %f1719, %f2597, %f1808;
	ld.global.nc.f32 	%f1809, [%rd19+156];
	mul.f32 	%f1810, %f1730, %f1809;
	fma.rn.f32 	%f2596, %f1719, %f2596, %f1810;
	ld.global.nc.f32 	%f1811, [%rd19+160];
	mul.f32 	%f1812, %f1730, %f1811;
	fma.rn.f32 	%f2595, %f1719, %f2595, %f1812;
	ld.global.nc.f32 	%f1813, [%rd19+164];
	mul.f32 	%f1814, %f1730, %f1813;
	fma.rn.f32 	%f2594, %f1719, %f2594, %f1814;
	ld.global.nc.f32 	%f1815, [%rd19+168];
	mul.f32 	%f1816, %f1730, %f1815;
	fma.rn.f32 	%f2593, %f1719, %f2593, %f1816;
	ld.global.nc.f32 	%f1817, [%rd19+172];
	mul.f32 	%f1818, %f1730, %f1817;
	fma.rn.f32 	%f2592, %f1719, %f2592, %f1818;
	ld.global.nc.f32 	%f1819, [%rd19+176];
	mul.f32 	%f1820, %f1730, %f1819;
	fma.rn.f32 	%f2591, %f1719, %f2591, %f1820;
	ld.global.nc.f32 	%f1821, [%rd19+180];
	mul.f32 	%f1822, %f1730, %f1821;
	fma.rn.f32 	%f2590, %f1719, %f2590, %f1822;
	ld.global.nc.f32 	%f1823, [%rd19+184];
	mul.f32 	%f1824, %f1730, %f1823;
	fma.rn.f32 	%f2589, %f1719, %f2589, %f1824;
	ld.global.nc.f32 	%f1825, [%rd19+188];
	mul.f32 	%f1826, %f1730, %f1825;
	fma.rn.f32 	%f2588, %f1719, %f2588, %f1826;
	ld.global.nc.f32 	%f1827, [%rd19+192];
	mul.f32 	%f1828, %f1730, %f1827;
	fma.rn.f32 	%f2587, %f1719, %f2587, %f1828;
	ld.global.nc.f32 	%f1829, [%rd19+196];
	mul.f32 	%f1830, %f1730, %f1829;
	fma.rn.f32 	%f2586, %f1719, %f2586, %f1830;
	ld.global.nc.f32 	%f1831, [%rd19+200];
	mul.f32 	%f1832, %f1730, %f1831;
	fma.rn.f32 	%f2585, %f1719, %f2585, %f1832;
	ld.global.nc.f32 	%f1833, [%rd19+204];
	mul.f32 	%f1834, %f1730, %f1833;
	fma.rn.f32 	%f2584, %f1719, %f2584, %f1834;
	ld.global.nc.f32 	%f1835, [%rd19+208];
	mul.f32 	%f1836, %f1730, %f1835;
	fma.rn.f32 	%f2583, %f1719, %f2583, %f1836;
	ld.global.nc.f32 	%f1837, [%rd19+212];
	mul.f32 	%f1838, %f1730, %f1837;
	fma.rn.f32 	%f2582, %f1719, %f2582, %f1838;
	ld.global.nc.f32 	%f1839, [%rd19+216];
	mul.f32 	%f1840, %f1730, %f1839;
	fma.rn.f32 	%f2581, %f1719, %f2581, %f1840;
	ld.global.nc.f32 	%f1841, [%rd19+220];
	mul.f32 	%f1842, %f1730, %f1841;
	fma.rn.f32 	%f2580, %f1719, %f2580, %f1842;
	ld.global.nc.f32 	%f1843, [%rd19+224];
	mul.f32 	%f1844, %f1730, %f1843;
	fma.rn.f32 	%f2579, %f1719, %f2579, %f1844;
	ld.global.nc.f32 	%f1845, [%rd19+228];
	mul.f32 	%f1846, %f1730, %f1845;
	fma.rn.f32 	%f2578, %f1719, %f2578, %f1846;
	ld.global.nc.f32 	%f1847, [%rd19+232];
	mul.f32 	%f1848, %f1730, %f1847;
	fma.rn.f32 	%f2577, %f1719, %f2577, %f1848;
	ld.global.nc.f32 	%f1849, [%rd19+236];
	mul.f32 	%f1850, %f1730, %f1849;
	fma.rn.f32 	%f2576, %f1719, %f2576, %f1850;
	ld.global.nc.f32 	%f1851, [%rd19+240];
	mul.f32 	%f1852, %f1730, %f1851;
	fma.rn.f32 	%f2575, %f1719, %f2575, %f1852;
	ld.global.nc.f32 	%f1853, [%rd19+244];
	mul.f32 	%f1854, %f1730, %f1853;
	fma.rn.f32 	%f2574, %f1719, %f2574, %f1854;
	ld.global.nc.f32 	%f1855, [%rd19+248];
	mul.f32 	%f1856, %f1730, %f1855;
	fma.rn.f32 	%f2573, %f1719, %f2573, %f1856;
	ld.global.nc.f32 	%f1857, [%rd19+252];
	mul.f32 	%f1858, %f1730, %f1857;
	fma.rn.f32 	%f2572, %f1719, %f2572, %f1858;
	ld.global.nc.f32 	%f1859, [%rd19+256];
	mul.f32 	%f1860, %f1730, %f1859;
	fma.rn.f32 	%f2571, %f1719, %f2571, %f1860;
	ld.global.nc.f32 	%f1861, [%rd19+260];
	mul.f32 	%f1862, %f1730, %f1861;
	fma.rn.f32 	%f2570, %f1719, %f2570, %f1862;
	ld.global.nc.f32 	%f1863, [%rd19+264];
	mul.f32 	%f1864, %f1730, %f1863;
	fma.rn.f32 	%f2569, %f1719, %f2569, %f1864;
	ld.global.nc.f32 	%f1865, [%rd19+268];
	mul.f32 	%f1866, %f1730, %f1865;
	fma.rn.f32 	%f2568, %f1719, %f2568, %f1866;
	ld.global.nc.f32 	%f1867, [%rd19+272];
	mul.f32 	%f1868, %f1730, %f1867;
	fma.rn.f32 	%f2567, %f1719, %f2567, %f1868;
	ld.global.nc.f32 	%f1869, [%rd19+276];
	mul.f32 	%f1870, %f1730, %f1869;
	fma.rn.f32 	%f2566, %f1719, %f2566, %f1870;
	ld.global.nc.f32 	%f1871, [%rd19+280];
	mul.f32 	%f1872, %f1730, %f1871;
	fma.rn.f32 	%f2565, %f1719, %f2565, %f1872;
	ld.global.nc.f32 	%f1873, [%rd19+284];
	mul.f32 	%f1874, %f1730, %f1873;
	fma.rn.f32 	%f2564, %f1719, %f2564, %f1874;
	ld.global.nc.f32 	%f1875, [%rd19+288];
	mul.f32 	%f1876, %f1730, %f1875;
	fma.rn.f32 	%f2563, %f1719, %f2563, %f1876;
	ld.global.nc.f32 	%f1877, [%rd19+292];
	mul.f32 	%f1878, %f1730, %f1877;
	fma.rn.f32 	%f2562, %f1719, %f2562, %f1878;
	ld.global.nc.f32 	%f1879, [%rd19+296];
	mul.f32 	%f1880, %f1730, %f1879;
	fma.rn.f32 	%f2561, %f1719, %f2561, %f1880;
	ld.global.nc.f32 	%f1881, [%rd19+300];
	mul.f32 	%f1882, %f1730, %f1881;
	fma.rn.f32 	%f2560, %f1719, %f2560, %f1882;
	ld.global.nc.f32 	%f1883, [%rd19+304];
	mul.f32 	%f1884, %f1730, %f1883;
	fma.rn.f32 	%f2559, %f1719, %f2559, %f1884;
	ld.global.nc.f32 	%f1885, [%rd19+308];
	mul.f32 	%f1886, %f1730, %f1885;
	fma.rn.f32 	%f2558, %f1719, %f2558, %f1886;
	ld.global.nc.f32 	%f1887, [%rd19+312];
	mul.f32 	%f1888, %f1730, %f1887;
	fma.rn.f32 	%f2557, %f1719, %f2557, %f1888;
	ld.global.nc.f32 	%f1889, [%rd19+316];
	mul.f32 	%f1890, %f1730, %f1889;
	fma.rn.f32 	%f2556, %f1719, %f2556, %f1890;
	ld.global.nc.f32 	%f1891, [%rd19+320];
	mul.f32 	%f1892, %f1730, %f1891;
	fma.rn.f32 	%f2555, %f1719, %f2555, %f1892;
	ld.global.nc.f32 	%f1893, [%rd19+324];
	mul.f32 	%f1894, %f1730, %f1893;
	fma.rn.f32 	%f2554, %f1719, %f2554, %f1894;
	ld.global.nc.f32 	%f1895, [%rd19+328];
	mul.f32 	%f1896, %f1730, %f1895;
	fma.rn.f32 	%f2553, %f1719, %f2553, %f1896;
	ld.global.nc.f32 	%f1897, [%rd19+332];
	mul.f32 	%f1898, %f1730, %f1897;
	fma.rn.f32 	%f2552, %f1719, %f2552, %f1898;
	ld.global.nc.f32 	%f1899, [%rd19+336];
	mul.f32 	%f1900, %f1730, %f1899;
	fma.rn.f32 	%f2551, %f1719, %f2551, %f1900;
	ld.global.nc.f32 	%f1901, [%rd19+340];
	mul.f32 	%f1902, %f1730, %f1901;
	fma.rn.f32 	%f2550, %f1719, %f2550, %f1902;
	ld.global.nc.f32 	%f1903, [%rd19+344];
	mul.f32 	%f1904, %f1730, %f1903;
	fma.rn.f32 	%f2549, %f1719, %f2549, %f1904;
	ld.global.nc.f32 	%f1905, [%rd19+348];
	mul.f32 	%f1906, %f1730, %f1905;
	fma.rn.f32 	%f2548, %f1719, %f2548, %f1906;
	ld.global.nc.f32 	%f1907, [%rd19+352];
	mul.f32 	%f1908, %f1730, %f1907;
	fma.rn.f32 	%f2547, %f1719, %f2547, %f1908;
	ld.global.nc.f32 	%f1909, [%rd19+356];
	mul.f32 	%f1910, %f1730, %f1909;
	fma.rn.f32 	%f2546, %f1719, %f2546, %f1910;
	ld.global.nc.f32 	%f1911, [%rd19+360];
	mul.f32 	%f1912, %f1730, %f1911;
	fma.rn.f32 	%f2545, %f1719, %f2545, %f1912;
	ld.global.nc.f32 	%f1913, [%rd19+364];
	mul.f32 	%f1914, %f1730, %f1913;
	fma.rn.f32 	%f2544, %f1719, %f2544, %f1914;
	ld.global.nc.f32 	%f1915, [%rd19+368];
	mul.f32 	%f1916, %f1730, %f1915;
	fma.rn.f32 	%f2543, %f1719, %f2543, %f1916;
	ld.global.nc.f32 	%f1917, [%rd19+372];
	mul.f32 	%f1918, %f1730, %f1917;
	fma.rn.f32 	%f2542, %f1719, %f2542, %f1918;
	ld.global.nc.f32 	%f1919, [%rd19+376];
	mul.f32 	%f1920, %f1730, %f1919;
	fma.rn.f32 	%f2541, %f1719, %f2541, %f1920;
	ld.global.nc.f32 	%f1921, [%rd19+380];
	mul.f32 	%f1922, %f1730, %f1921;
	fma.rn.f32 	%f2540, %f1719, %f2540, %f1922;
	ld.global.nc.f32 	%f1923, [%rd19+384];
	mul.f32 	%f1924, %f1730, %f1923;
	fma.rn.f32 	%f2539, %f1719, %f2539, %f1924;
	ld.global.nc.f32 	%f1925, [%rd19+388];
	mul.f32 	%f1926, %f1730, %f1925;
	fma.rn.f32 	%f2538, %f1719, %f2538, %f1926;
	ld.global.nc.f32 	%f1927, [%rd19+392];
	mul.f32 	%f1928, %f1730, %f1927;
	fma.rn.f32 	%f2537, %f1719, %f2537, %f1928;
	ld.global.nc.f32 	%f1929, [%rd19+396];
	mul.f32 	%f1930, %f1730, %f1929;
	fma.rn.f32 	%f2536, %f1719, %f2536, %f1930;
	ld.global.nc.f32 	%f1931, [%rd19+400];
	mul.f32 	%f1932, %f1730, %f1931;
	fma.rn.f32 	%f2535, %f1719, %f2535, %f1932;
	ld.global.nc.f32 	%f1933, [%rd19+404];
	mul.f32 	%f1934, %f1730, %f1933;
	fma.rn.f32 	%f2534, %f1719, %f2534, %f1934;
	ld.global.nc.f32 	%f1935, [%rd19+408];
	mul.f32 	%f1936, %f1730, %f1935;
	fma.rn.f32 	%f2533, %f1719, %f2533, %f1936;
	ld.global.nc.f32 	%f1937, [%rd19+412];
	mul.f32 	%f1938, %f1730, %f1937;
	fma.rn.f32 	%f2532, %f1719, %f2532, %f1938;
	ld.global.nc.f32 	%f1939, [%rd19+416];
	mul.f32 	%f1940, %f1730, %f1939;
	fma.rn.f32 	%f2531, %f1719, %f2531, %f1940;
	ld.global.nc.f32 	%f1941, [%rd19+420];
	mul.f32 	%f1942, %f1730, %f1941;
	fma.rn.f32 	%f2530, %f1719, %f2530, %f1942;
	ld.global.nc.f32 	%f1943, [%rd19+424];
	mul.f32 	%f1944, %f1730, %f1943;
	fma.rn.f32 	%f2529, %f1719, %f2529, %f1944;
	ld.global.nc.f32 	%f1945, [%rd19+428];
	mul.f32 	%f1946, %f1730, %f1945;
	fma.rn.f32 	%f2528, %f1719, %f2528, %f1946;
	ld.global.nc.f32 	%f1947, [%rd19+432];
	mul.f32 	%f1948, %f1730, %f1947;
	fma.rn.f32 	%f2527, %f1719, %f2527, %f1948;
	ld.global.nc.f32 	%f1949, [%rd19+436];
	mul.f32 	%f1950, %f1730, %f1949;
	fma.rn.f32 	%f2526, %f1719, %f2526, %f1950;
	ld.global.nc.f32 	%f1951, [%rd19+440];
	mul.f32 	%f1952, %f1730, %f1951;
	fma.rn.f32 	%f2525, %f1719, %f2525, %f1952;
	ld.global.nc.f32 	%f1953, [%rd19+444];
	mul.f32 	%f1954, %f1730, %f1953;
	fma.rn.f32 	%f2524, %f1719, %f2524, %f1954;
	ld.global.nc.f32 	%f1955, [%rd19+448];
	mul.f32 	%f1956, %f1730, %f1955;
	fma.rn.f32 	%f2523, %f1719, %f2523, %f1956;
	ld.global.nc.f32 	%f1957, [%rd19+452];
	mul.f32 	%f1958, %f1730, %f1957;
	fma.rn.f32 	%f2522, %f1719, %f2522, %f1958;
	ld.global.nc.f32 	%f1959, [%rd19+456];
	mul.f32 	%f1960, %f1730, %f1959;
	fma.rn.f32 	%f2521, %f1719, %f2521, %f1960;
	ld.global.nc.f32 	%f1961, [%rd19+460];
	mul.f32 	%f1962, %f1730, %f1961;
	fma.rn.f32 	%f2520, %f1719, %f2520, %f1962;
	ld.global.nc.f32 	%f1963, [%rd19+464];
	mul.f32 	%f1964, %f1730, %f1963;
	fma.rn.f32 	%f2519, %f1719, %f2519, %f1964;
	ld.global.nc.f32 	%f1965, [%rd19+468];
	mul.f32 	%f1966, %f1730, %f1965;
	fma.rn.f32 	%f2518, %f1719, %f2518, %f1966;
	ld.global.nc.f32 	%f1967, [%rd19+472];
	mul.f32 	%f1968, %f1730, %f1967;
	fma.rn.f32 	%f2517, %f1719, %f2517, %f1968;
	ld.global.nc.f32 	%f1969, [%rd19+476];
	mul.f32 	%f1970, %f1730, %f1969;
	fma.rn.f32 	%f2516, %f1719, %f2516, %f1970;
	ld.global.nc.f32 	%f1971, [%rd19+480];
	mul.f32 	%f1972, %f1730, %f1971;
	fma.rn.f32 	%f2515, %f1719, %f2515, %f1972;
	ld.global.nc.f32 	%f1973, [%rd19+484];
	mul.f32 	%f1974, %f1730, %f1973;
	fma.rn.f32 	%f2514, %f1719, %f2514, %f1974;
	ld.global.nc.f32 	%f1975, [%rd19+488];
	mul.f32 	%f1976, %f1730, %f1975;
	fma.rn.f32 	%f2513, %f1719, %f2513, %f1976;
	ld.global.nc.f32 	%f1977, [%rd19+492];
	mul.f32 	%f1978, %f1730, %f1977;
	fma.rn.f32 	%f2512, %f1719, %f2512, %f1978;
	ld.global.nc.f32 	%f1979, [%rd19+496];
	mul.f32 	%f1980, %f1730, %f1979;
	fma.rn.f32 	%f2511, %f1719, %f2511, %f1980;
	ld.global.nc.f32 	%f1981, [%rd19+500];
	mul.f32 	%f1982, %f1730, %f1981;
	fma.rn.f32 	%f2510, %f1719, %f2510, %f1982;
	ld.global.nc.f32 	%f1983, [%rd19+504];
	mul.f32 	%f1984, %f1730, %f1983;
	fma.rn.f32 	%f2509, %f1719, %f2509, %f1984;
	ld.global.nc.f32 	%f1985, [%rd19+508];
	mul.f32 	%f1986, %f1730, %f1985;
	fma.rn.f32 	%f2508, %f1719, %f2508, %f1986;
	add.s32 	%r44, %r44, 1;
	add.s32 	%r43, %r43, 128;
	setp.ne.s32 	%p5, %r44, 1;
	mov.f32 	%f2506, %f649;
	@%p5 bra 	$L__BB1_6;
$L__BB1_7:
	ld.param.u64 	%rd27, [_Z19attention_only_loopPKfS0_S0_S0_S0_Pfiif_param_5];
	mov.u32 	%r36, %ctaid.x;
	mov.u32 	%r37, %ntid.x;
	mov.u32 	%r38, %tid.x;
	mad.lo.s32 	%r39, %r36, %r37, %r38;
	shl.b32 	%r40, %r39, 7;
	rcp.rn.f32 	%f1987, %f2636;
	mul.f32 	%f1988, %f1987, %f2635;
	cvta.to.global.u64 	%rd20, %rd27;
	mul.wide.s32 	%rd21, %r40, 4;
	add.s64 	%rd22, %rd20, %rd21;
	st.global.f32 	[%rd22], %f1988;
	mul.f32 	%f1989, %f1987, %f2634;
	st.global.f32 	[%rd22+4], %f1989;
	mul.f32 	%f1990, %f1987, %f2633;
	st.global.f32 	[%rd22+8], %f1990;
	mul.f32 	%f1991, %f1987, %f2632;
	st.global.f32 	[%rd22+12], %f1991;
	mul.f32 	%f1992, %f1987, %f2631;
	st.global.f32 	[%rd22+16], %f1992;
	mul.f32 	%f1993, %f1987, %f2630;
	st.global.f32 	[%rd22+20], %f1993;
	mul.f32 	%f1994, %f1987, %f2629;
	st.global.f32 	[%rd22+24], %f1994;
	mul.f32 	%f1995, %f1987, %f2628;
	st.global.f32 	[%rd22+28], %f1995;
	mul.f32 	%f1996, %f1987, %f2627;
	st.global.f32 	[%rd22+32], %f1996;
	mul.f32 	%f1997, %f1987, %f2626;
	st.global.f32 	[%rd22+36], %f1997;
	mul.f32 	%f1998, %f1987, %f2625;
	st.global.f32 	[%rd22+40], %f1998;
	mul.f32 	%f1999, %f1987, %f2624;
	st.global.f32 	[%rd22+44], %f1999;
	mul.f32 	%f2000, %f1987, %f2623;
	st.global.f32 	[%rd22+48], %f2000;
	mul.f32 	%f2001, %f1987, %f2622;
	st.global.f32 	[%rd22+52], %f2001;
	mul.f32 	%f2002, %f1987, %f2621;
	st.global.f32 	[%rd22+56], %f2002;
	mul.f32 	%f2003, %f1987, %f2620;
	st.global.f32 	[%rd22+60], %f2003;
	mul.f32 	%f2004, %f1987, %f2619;
	st.global.f32 	[%rd22+64], %f2004;
	mul.f32 	%f2005, %f1987, %f2618;
	st.global.f32 	[%rd22+68], %f2005;
	mul.f32 	%f2006, %f1987, %f2617;
	st.global.f32 	[%rd22+72], %f2006;
	mul.f32 	%f2007, %f1987, %f2616;
	st.global.f32 	[%rd22+76], %f2007;
	mul.f32 	%f2008, %f1987, %f2615;
	st.global.f32 	[%rd22+80], %f2008;
	mul.f32 	%f2009, %f1987, %f2614;
	st.global.f32 	[%rd22+84], %f2009;
	mul.f32 	%f2010, %f1987, %f2613;
	st.global.f32 	[%rd22+88], %f2010;
	mul.f32 	%f2011, %f1987, %f2612;
	st.global.f32 	[%rd22+92], %f2011;
	mul.f32 	%f2012, %f1987, %f2611;
	st.global.f32 	[%rd22+96], %f2012;
	mul.f32 	%f2013, %f1987, %f2610;
	st.global.f32 	[%rd22+100], %f2013;
	mul.f32 	%f2014, %f1987, %f2609;
	st.global.f32 	[%rd22+104], %f2014;
	mul.f32 	%f2015, %f1987, %f2608;
	st.global.f32 	[%rd22+108], %f2015;
	mul.f32 	%f2016, %f1987, %f2607;
	st.global.f32 	[%rd22+112], %f2016;
	mul.f32 	%f2017, %f1987, %f2606;
	st.global.f32 	[%rd22+116], %f2017;
	mul.f32 	%f2018, %f1987, %f2605;
	st.global.f32 	[%rd22+120], %f2018;
	mul.f32 	%f2019, %f1987, %f2604;
	st.global.f32 	[%rd22+124], %f2019;
	mul.f32 	%f2020, %f1987, %f2603;
	st.global.f32 	[%rd22+128], %f2020;
	mul.f32 	%f2021, %f1987, %f2602;
	st.global.f32 	[%rd22+132], %f2021;
	mul.f32 	%f2022, %f1987, %f2601;
	st.global.f32 	[%rd22+136], %f2022;
	mul.f32 	%f2023, %f1987, %f2600;
	st.global.f32 	[%rd22+140], %f2023;
	mul.f32 	%f2024, %f1987, %f2599;
	st.global.f32 	[%rd22+144], %f2024;
	mul.f32 	%f2025, %f1987, %f2598;
	st.global.f32 	[%rd22+148], %f2025;
	mul.f32 	%f2026, %f1987, %f2597;
	st.global.f32 	[%rd22+152], %f2026;
	mul.f32 	%f2027, %f1987, %f2596;
	st.global.f32 	[%rd22+156], %f2027;
	mul.f32 	%f2028, %f1987, %f2595;
	st.global.f32 	[%rd22+160], %f2028;
	mul.f32 	%f2029, %f1987, %f2594;
	st.global.f32 	[%rd22+164], %f2029;
	mul.f32 	%f2030, %f1987, %f2593;
	st.global.f32 	[%rd22+168], %f2030;
	mul.f32 	%f2031, %f1987, %f2592;
	st.global.f32 	[%rd22+172], %f2031;
	mul.f32 	%f2032, %f1987, %f2591;
	st.global.f32 	[%rd22+176], %f2032;
	mul.f32 	%f2033, %f1987, %f2590;
	st.global.f32 	[%rd22+180], %f2033;
	mul.f32 	%f2034, %f1987, %f2589;
	st.global.f32 	[%rd22+184], %f2034;
	mul.f32 	%f2035, %f1987, %f2588;
	st.global.f32 	[%rd22+188], %f2035;
	mul.f32 	%f2036, %f1987, %f2587;
	st.global.f32 	[%rd22+192], %f2036;
	mul.f32 	%f2037, %f1987, %f2586;
	st.global.f32 	[%rd22+196], %f2037;
	mul.f32 	%f2038, %f1987, %f2585;
	st.global.f32 	[%rd22+200], %f2038;
	mul.f32 	%f2039, %f1987, %f2584;
	st.global.f32 	[%rd22+204], %f2039;
	mul.f32 	%f2040, %f1987, %f2583;
	st.global.f32 	[%rd22+208], %f2040;
	mul.f32 	%f2041, %f1987, %f2582;
	st.global.f32 	[%rd22+212], %f2041;
	mul.f32 	%f2042, %f1987, %f2581;
	st.global.f32 	[%rd22+216], %f2042;
	mul.f32 	%f2043, %f1987, %f2580;
	st.global.f32 	[%rd22+220], %f2043;
	mul.f32 	%f2044, %f1987, %f2579;
	st.global.f32 	[%rd22+224], %f2044;
	mul.f32 	%f2045, %f1987, %f2578;
	st.global.f32 	[%rd22+228], %f2045;
	mul.f32 	%f2046, %f1987, %f2577;
	st.global.f32 	[%rd22+232], %f2046;
	mul.f32 	%f2047, %f1987, %f2576;
	st.global.f32 	[%rd22+236], %f2047;
	mul.f32 	%f2048, %f1987, %f2575;
	st.global.f32 	[%rd22+240], %f2048;
	mul.f32 	%f2049, %f1987, %f2574;
	st.global.f32 	[%rd22+244], %f2049;
	mul.f32 	%f2050, %f1987, %f2573;
	st.global.f32 	[%rd22+248], %f2050;
	mul.f32 	%f2051, %f1987, %f2572;
	st.global.f32 	[%rd22+252], %f2051;
	mul.f32 	%f2052, %f1987, %f2571;
	st.global.f32 	[%rd22+256], %f2052;
	mul.f32 	%f2053, %f1987, %f2570;
	st.global.f32 	[%rd22+260], %f2053;
	mul.f32 	%f2054, %f1987, %f2569;
	st.global.f32 	[%rd22+264], %f2054;
	mul.f32 	%f2055, %f1987, %f2568;
	st.global.f32 	[%rd22+268], %f2055;
	mul.f32 	%f2056, %f1987, %f2567;
	st.global.f32 	[%rd22+272], %f2056;
	mul.f32 	%f2057, %f1987, %f2566;
	st.global.f32 	[%rd22+276], %f2057;
	mul.f32 	%f2058, %f1987, %f2565;
	st.global.f32 	[%rd22+280], %f2058;
	mul.f32 	%f2059, %f1987, %f2564;
	st.global.f32 	[%rd22+284], %f2059;
	mul.f32 	%f2060, %f1987, %f2563;
	st.global.f32 	[%rd22+288], %f2060;
	mul.f32 	%f2061, %f1987, %f2562;
	st.global.f32 	[%rd22+292], %f2061;
	mul.f32 	%f2062, %f1987, %f2561;
	st.global.f32 	[%rd22+296], %f2062;
	mul.f32 	%f2063, %f1987, %f2560;
	st.global.f32 	[%rd22+300], %f2063;
	mul.f32 	%f2064, %f1987, %f2559;
	st.global.f32 	[%rd22+304], %f2064;
	mul.f32 	%f2065, %f1987, %f2558;
	st.global.f32 	[%rd22+308], %f2065;
	mul.f32 	%f2066, %f1987, %f2557;
	st.global.f32 	[%rd22+312], %f2066;
	mul.f32 	%f2067, %f1987, %f2556;
	st.global.f32 	[%rd22+316], %f2067;
	mul.f32 	%f2068, %f1987, %f2555;
	st.global.f32 	[%rd22+320], %f2068;
	mul.f32 	%f2069, %f1987, %f2554;
	st.global.f32 	[%rd22+324], %f2069;
	mul.f32 	%f2070, %f1987, %f2553;
	st.global.f32 	[%rd22+328], %f2070;
	mul.f32 	%f2071, %f1987, %f2552;
	st.global.f32 	[%rd22+332], %f2071;
	mul.f32 	%f2072, %f1987, %f2551;
	st.global.f32 	[%rd22+336], %f2072;
	mul.f32 	%f2073, %f1987, %f2550;
	st.global.f32 	[%rd22+340], %f2073;
	mul.f32 	%f2074, %f1987, %f2549;
	st.global.f32 	[%rd22+344], %f2074;
	mul.f32 	%f2075, %f1987, %f2548;
	st.global.f32 	[%rd22+348], %f2075;
	mul.f32 	%f2076, %f1987, %f2547;
	st.global.f32 	[%rd22+352], %f2076;
	mul.f32 	%f2077, %f1987, %f2546;
	st.global.f32 	[%rd22+356], %f2077;
	mul.f32 	%f2078, %f1987, %f2545;
	st.global.f32 	[%rd22+360], %f2078;
	mul.f32 	%f2079, %f1987, %f2544;
	st.global.f32 	[%rd22+364], %f2079;
	mul.f32 	%f2080, %f1987, %f2543;
	st.global.f32 	[%rd22+368], %f2080;
	mul.f32 	%f2081, %f1987, %f2542;
	st.global.f32 	[%rd22+372], %f2081;
	mul.f32 	%f2082, %f1987, %f2541;
	st.global.f32 	[%rd22+376], %f2082;
	mul.f32 	%f2083, %f1987, %f2540;
	st.global.f32 	[%rd22+380], %f2083;
	mul.f32 	%f2084, %f1987, %f2539;
	st.global.f32 	[%rd22+384], %f2084;
	mul.f32 	%f2085, %f1987, %f2538;
	st.global.f32 	[%rd22+388], %f2085;
	mul.f32 	%f2086, %f1987, %f2537;
	st.global.f32 	[%rd22+392], %f2086;
	mul.f32 	%f2087, %f1987, %f2536;
	st.global.f32 	[%rd22+396], %f2087;
	mul.f32 	%f2088, %f1987, %f2535;
	st.global.f32 	[%rd22+400], %f2088;
	mul.f32 	%f2089, %f1987, %f2534;
	st.global.f32 	[%rd22+404], %f2089;
	mul.f32 	%f2090, %f1987, %f2533;
	st.global.f32 	[%rd22+408], %f2090;
	mul.f32 	%f2091, %f1987, %f2532;
	st.global.f32 	[%rd22+412], %f2091;
	mul.f32 	%f2092, %f1987, %f2531;
	st.global.f32 	[%rd22+416], %f2092;
	mul.f32 	%f2093, %f1987, %f2530;
	st.global.f32 	[%rd22+420], %f2093;
	mul.f32 	%f2094, %f1987, %f2529;
	st.global.f32 	[%rd22+424], %f2094;
	mul.f32 	%f2095, %f1987, %f2528;
	st.global.f32 	[%rd22+428], %f2095;
	mul.f32 	%f2096, %f1987, %f2527;
	st.global.f32 	[%rd22+432], %f2096;
	mul.f32 	%f2097, %f1987, %f2526;
	st.global.f32 	[%rd22+436], %f2097;
	mul.f32 	%f2098, %f1987, %f2525;
	st.global.f32 	[%rd22+440], %f2098;
	mul.f32 	%f2099, %f1987, %f2524;
	st.global.f32 	[%rd22+444], %f2099;
	mul.f32 	%f2100, %f1987, %f2523;
	st.global.f32 	[%rd22+448], %f2100;
	mul.f32 	%f2101, %f1987, %f2522;
	st.global.f32 	[%rd22+452], %f2101;
	mul.f32 	%f2102, %f1987, %f2521;
	st.global.f32 	[%rd22+456], %f2102;
	mul.f32 	%f2103, %f1987, %f2520;
	st.global.f32 	[%rd22+460], %f2103;
	mul.f32 	%f2104, %f1987, %f2519;
	st.global.f32 	[%rd22+464], %f2104;
	mul.f32 	%f2105, %f1987, %f2518;
	st.global.f32 	[%rd22+468], %f2105;
	mul.f32 	%f2106, %f1987, %f2517;
	st.global.f32 	[%rd22+472], %f2106;
	mul.f32 	%f2107, %f1987, %f2516;
	st.global.f32 	[%rd22+476], %f2107;
	mul.f32 	%f2108, %f1987, %f2515;
	st.global.f32 	[%rd22+480], %f2108;
	mul.f32 	%f2109, %f1987, %f2514;
	st.global.f32 	[%rd22+484], %f2109;
	mul.f32 	%f2110, %f1987, %f2513;
	st.global.f32 	[%rd22+488], %f2110;
	mul.f32 	%f2111, %f1987, %f2512;
	st.global.f32 	[%rd22+492], %f2111;
	mul.f32 	%f2112, %f1987, %f2511;
	st.global.f32 	[%rd22+496], %f2112;
	mul.f32 	%f2113, %f1987, %f2510;
	st.global.f32 	[%rd22+500], %f2113;
	mul.f32 	%f2114, %f1987, %f2509;
	st.global.f32 	[%rd22+504], %f2114;
	mul.f32 	%f2115, %f1987, %f2508;
	st.global.f32 	[%rd22+508], %f2115;
$L__BB1_8:
	ret;

}


// ===== COMPILED SASS (sm_100) =====

	.target	sm_100

	.elftype	@"ET_EXEC"


//--------------------- .note.nv.tkinfo           --------------------------
	.section	.note.nv.tkinfo,"",@"SHT_NOTE"
	.sectionflags	@"SHF_NOTE_NV_TKINFO"
	.tkinfo
        /*0018*/ 	.word	0x00000002
        /*0030*/ 	.string	""
        /*0030*/ 	.string	"ptxas"
        /*0030*/ 	.string	"Cuda compilation tools, release 13.0, V13.0.88"
        /*0030*/ 	.string	"Build cuda_13.0.r13.0/compiler.36424714_0"
        /*0030*/ 	.string	"-arch sm_100 -m 64 "



//--------------------- .note.nv.cuinfo           --------------------------
	.section	.note.nv.cuinfo,"",@"SHT_NOTE"
	.sectionflags	@"SHF_NOTE_NV_CUINFO"
        /*0018*/ 	.short	0x0002
        /*001a*/ 	.short	0x0064
        /*001c*/ 	.short	0x0082
	.zero		2


//--------------------- .nv.info                  --------------------------
	.section	.nv.info,"",@"SHT_CUDA_INFO"
	.align	4


	//----- nvinfo : EIATTR_REGCOUNT
	.align		4
        /*0000*/ 	.byte	0x04, 0x2f
        /*0002*/ 	.short	(.L_1 - .L_0)
	.align		4
.L_0:
        /*0004*/ 	.word	index@(_Z23attention_only_loopfreePKfS0_S0_S0_S0_Pfiif)
        /*0008*/ 	.word	0x000000ff


	//----- nvinfo : EIATTR_FRAME_SIZE
	.align		4
.L_1:
        /*000c*/ 	.byte	0x04, 0x11
        /*000e*/ 	.short	(.L_3 - .L_2)
	.align		4
.L_2:
        /*0010*/ 	.word	index@($__internal_1_$__cuda_sm20_rcp_rn_f32_slowpath)
        /*0014*/ 	.word	0x00000040


	//----- nvinfo : EIATTR_FRAME_SIZE
	.align		4
.L_3:
        /*0018*/ 	.byte	0x04, 0x11
        /*001a*/ 	.short	(.L_5 - .L_4)
	.align		4
.L_4:
        /*001c*/ 	.word	index@(_Z23attention_only_loopfreePKfS0_S0_S0_S0_Pfiif)
        /*0020*/ 	.word	0x00000040


	//----- nvinfo : EIATTR_REGCOUNT
	.align		4
.L_5:
        /*0024*/ 	.byte	0x04, 0x2f
        /*0026*/ 	.short	(.L_7 - .L_6)
	.align		4
.L_6:
        /*0028*/ 	.word	index@(_Z19attention_only_loopPKfS0_S0_S0_S0_Pfiif)
        /*002c*/ 	.word	0x000000ff


	//----- nvinfo : EIATTR_FRAME_SIZE
	.align		4
.L_7:
        /*0030*/ 	.byte	0x04, 0x11
        /*0032*/ 	.short	(.L_9 - .L_8)
	.align		4
.L_8:
        /*0034*/ 	.word	index@($__internal_0_$__cuda_sm20_rcp_rn_f32_slowpath)
        /*0038*/ 	.word	0x00000070


	//----- nvinfo : EIATTR_FRAME_SIZE
	.align		4
.L_9:
        /*003c*/ 	.byte	0x04, 0x11
        /*003e*/ 	.short	(.L_11 - .L_10)
	.align		4
.L_10:
        /*0040*/ 	.word	index@(_Z19attention_only_loopPKfS0_S0_S0_S0_Pfiif)
        /*0044*/ 	.word	0x00000070


	//----- nvinfo : EIATTR_MIN_STACK_SIZE
	.align		4
.L_11:
        /*0048*/ 	.byte	0x04, 0x12
        /*004a*/ 	.short	(.L_13 - .L_12)
	.align		4
.L_12:
        /*004c*/ 	.word	index@(_Z19attention_only_loopPKfS0_S0_S0_S0_Pfiif)
        /*0050*/ 	.word	0x00000070


	//----- nvinfo : EIATTR_MIN_STACK_SIZE
	.align		4
.L_13:
        /*0054*/ 	.byte	0x04, 0x12
        /*0056*/ 	.short	(.L_15 - .L_14)
	.align		4
.L_14:
        /*0058*/ 	.word	index@(_Z23attention_only_loopfreePKfS0_S0_S0_S0_Pfiif)
        /*005c*/ 	.word	0x00000040
.L_15:


//--------------------- .nv.compat                --------------------------
	.section	.nv.compat,"",@"SHT_CUDA_COMPAT_INFO"
	.align	4
        /*0000*/ 	.byte	0x02, 0x09, 0x00, 0x00, 0x02, 0x02, 0x01, 0x00, 0x02, 0x05, 0x05, 0x00, 0x03, 0x07, 0x01, 0x01
        /*0010*/ 	.byte	0x02, 0x03, 0x00, 0x00, 0x02, 0x06, 0x01, 0x00, 0x04, 0x0b, 0x08, 0x00, 0x09, 0x00, 0x00, 0x00
        /*0020*/ 	.byte	0x00, 0x00, 0x00, 0x00


//--------------------- .nv.info._Z19attention_only_loopPKfS0_S0_S0_S0_Pfiif --------------------------
	.section	.nv.info._Z19attention_only_loopPKfS0_S0_S0_S0_Pfiif,"",@"SHT_CUDA_INFO"
	.sectionflags	@""
	.align	4


	//----- nvinfo : EIATTR_CUDA_API_VERSION
	.align		4
        /*0000*/ 	.byte	0x04, 0x37
        /*0002*/ 	.short	(.L_17 - .L_16)
.L_16:
        /*0004*/ 	.word	0x00000082


	//----- nvinfo : EIATTR_KPARAM_INFO
	.align		4
.L_17:
        /*0008*/ 	.byte	0x04, 0x17
        /*000a*/ 	.short	(.L_19 - .L_18)
.L_18:
        /*000c*/ 	.word	0x00000000
        /*0010*/ 	.short	0x0008
        /*0012*/ 	.short	0x0038
        /*0014*/ 	.byte	0x00, 0xf0, 0x11, 0x00


	//----- nvinfo : EIATTR_KPARAM_INFO
	.align		4
.L_19:
        /*0018*/ 	.byte	0x04, 0x17
        /*001a*/ 	.short	(.L_21 - .L_20)
.L_20:
        /*001c*/ 	.word	0x00000000
        /*0020*/ 	.short	0x0007
        /*0022*/ 	.short	0x0034
        /*0024*/ 	.byte	0x00, 0xf0, 0x11, 0x00


	//----- nvinfo : EIATTR_KPARAM_INFO
	.align		4
.L_21:
        /*0028*/ 	.byte	0x04, 0x17
        /*002a*/ 	.short	(.L_23 - .L_22)
.L_22:
        /*002c*/ 	.word	0x00000000
        /*0030*/ 	.short	0x0006
        /*0032*/ 	.short	0x0030
        /*0034*/ 	.byte	0x00, 0xf0, 0x11, 0x00


	//----- nvinfo : EIATTR_KPARAM_INFO
	.align		4
.L_23:
        /*0038*/ 	.byte	0x04, 0x17
        /*003a*/ 	.short	(.L_25 - .L_24)
.L_24:
        /*003c*/ 	.word	0x00000000
        /*0040*/ 	.short	0x0005
        /*0042*/ 	.short	0x0028
        /*0044*/ 	.byte	0x00, 0xf5, 0x21, 0x00


	//----- nvinfo : EIATTR_KPARAM_INFO
	.align		4
.L_25:
        /*0048*/ 	.byte	0x04, 0x17
        /*004a*/ 	.short	(.L_27 - .L_26)
.L_26:
        /*004c*/ 	.word	0x00000000
        /*0050*/ 	.short	0x0004
        /*0052*/ 	.short	0x0020
        /*0054*/ 	.byte	0x00, 0xf5, 0x21, 0x00


	//----- nvinfo : EIATTR_KPARAM_INFO
	.align		4
.L_27:
        /*0058*/ 	.byte	0x04, 0x17
        /*005a*/ 	.short	(.L_29 - .L_28)
.L_28:
        /*005c*/ 	.word	0x00000000
        /*0060*/ 	.short	0x0003
        /*0062*/ 	.short	0x0018
        /*0064*/ 	.byte	0x00, 0xf5, 0x21, 0x00


	//----- nvinfo : EIATTR_KPARAM_INFO
	.align		4
.L_29:
        /*0068*/ 	.byte	0x04, 0x17
        /*006a*/ 	.short	(.L_31 - .L_30)
.L_30:
        /*006c*/ 	.word	0x00000000
        /*0070*/ 	.short	0x0002
        /*0072*/ 	.short	0x0010
        /*0074*/ 	.byte	0x00, 0xf5, 0x21, 0x00


	//----- nvinfo : EIATTR_KPARAM_INFO
	.align		4
.L_31:
        /*0078*/ 	.byte	0x04, 0x17
        /*007a*/ 	.short	(.L_33 - .L_32)
.L_32:
        /*007c*/ 	.word	0x00000000
        /*0080*/ 	.short	0x0001
        /*0082*/ 	.short	0x0008
        /*0084*/ 	.byte	0x00, 0xf5, 0x21, 0x00


	//----- nvinfo : EIATTR_KPARAM_INFO
	.align		4
.L_33:
        /*0088*/ 	.byte	0x04, 0x17
        /*008a*/ 	.short	(.L_35 - .L_34)
.L_34:
        /*008c*/ 	.word	0x00000000
        /*0090*/ 	.short	0x0000
        /*0092*/ 	.short	0x0000
        /*0094*/ 	.byte	0x00, 0xf5, 0x21, 0x00


	//----- nvinfo : EIATTR_SPARSE_MMA_MASK
	.align		4
.L_35:
        /*0098*/ 	.byte	0x03, 0x50
        /*009a*/ 	.short	0x0000


	//----- nvinfo : EIATTR_MAXREG_COUNT
	.align		4
        /*009c*/ 	.byte	0x03, 0x1b
        /*009e*/ 	.short	0x00ff


	//----- nvinfo : EIATTR_ANNOTATIONS
	.align		4
        /*00a0*/ 	.byte	0x04, 0x55
        /*00a2*/ 	.short	(.L_37 - .L_36)


	//   ....[0]....
.L_36:
        /*00a4*/ 	.word	0x00000001
        /*00a8*/ 	.byte	0x10, 0x09, 0x00, 0x00, 0x01, 0x00, 0x00, 0x00, 0x20, 0x09, 0x00, 0x00, 0x01, 0x00, 0x00, 0x00
        /* <DEDUP_REMOVED lines=43> */
        /*0368*/ 	.byte	0x10, 0x40, 0x00, 0x00, 0x01, 0x00, 0x00, 0x00, 0x00, 0x42, 0x00, 0x00


	//----- nvinfo : EIATTR_MERCURY_ISA_VERSION
	.align		4
.L_37:
        /*0374*/ 	.byte	0x03, 0x5f
        /*0376*/ 	.short	0x0101


	//----- nvinfo : EIATTR_VRC_CTA_INIT_COUNT
	.align		4
        /*0378*/ 	.byte	0x02, 0x4a
	.zero		1
	.zero		1


	//----- nvinfo : EIATTR_EXIT_INSTR_OFFSETS
	.align		4
        /*037c*/ 	.byte	0x04, 0x1c
        /*037e*/ 	.short	(.L_39 - .L_38)


	//   ....[0]....
.L_38:
        /*0380*/ 	.word	0x00000080


	//   ....[1]....
        /*0384*/ 	.word	0x00007920


	//----- nvinfo : EIATTR_CRS_STACK_SIZE
	.align		4
.L_39:
        /*0388*/ 	.byte	0x04, 0x1e
        /*038a*/ 	.short	(.L_41 - .L_40)
.L_40:
        /*038c*/ 	.word	0x00000000


	//----- nvinfo : EIATTR_CBANK_PARAM_SIZE
	.align		4
.L_41:
        /*0390*/ 	.byte	0x03, 0x19
        /*0392*/ 	.short	0x003c


	//----- nvinfo : EIATTR_PARAM_CBANK
	.align		4
        /*0394*/ 	.byte	0x04, 0x0a
        /*0396*/ 	.short	(.L_43 - .L_42)
	.align		4
.L_42:
        /*0398*/ 	.word	index@(.nv.constant0._Z19attention_only_loopPKfS0_S0_S0_S0_Pfiif)
        /*039c*/ 	.short	0x0380
        /*039e*/ 	.short	0x003c


	//----- nvinfo : EIATTR_SW_WAR
	.align		4
.L_43:
        /*03a0*/ 	.byte	0x04, 0x36
        /*03a2*/ 	.short	(.L_45 - .L_44)
.L_44:
        /*03a4*/ 	.word	0x00000008
.L_45:


//--------------------- .nv.info._Z23attention_only_loopfreePKfS0_S0_S0_S0_Pfiif --------------------------
	.section	.nv.info._Z23attention_only_loopfreePKfS0_S0_S0_S0_Pfiif,"",@"SHT_CUDA_INFO"
	.sectionflags	@""
	.align	4


	//----- nvinfo : EIATTR_CUDA_API_VERSION
	.align		4
        /*0000*/ 	.byte	0x04, 0x37
        /*0002*/ 	.short	(.L_47 - .L_46)
.L_46:
        /*0004*/ 	.word	0x00000082


	//----- nvinfo : EIATTR_KPARAM_INFO
	.align		4
.L_47:
        /*0008*/ 	.byte	0x04, 0x17
        /*000a*/ 	.short	(.L_49 - .L_48)
.L_48:
        /*000c*/ 	.word	0x00000000
        /*0010*/ 	.short	0x0008
        /*0012*/ 	.short	0x0038
        /*0014*/ 	.byte	0x00, 0xf0, 0x11, 0x00


	//----- nvinfo : EIATTR_KPARAM_INFO
	.align		4
.L_49:
        /*0018*/ 	.byte	0x04, 0x17
        /*001a*/ 	.short	(.L_51 - .L_50)
.L_50:
        /*001c*/ 	.word	0x00000000
        /*0020*/ 	.short	0x0007
        /*0022*/ 	.short	0x0034
        /*0024*/ 	.byte	0x00, 0xf0, 0x11, 0x00


	//----- nvinfo : EIATTR_KPARAM_INFO
	.align		4
.L_51:
        /*0028*/ 	.byte	0x04, 0x17
        /*002a*/ 	.short	(.L_53 - .L_52)
.L_52:
        /*002c*/ 	.word	0x00000000
        /*0030*/ 	.short	0x0006
        /*0032*/ 	.short	0x0030
        /*0034*/ 	.byte	0x00, 0xf0, 0x11, 0x00


	//----- nvinfo : EIATTR_KPARAM_INFO
	.align		4
.L_53:
        /*0038*/ 	.byte	0x04, 0x17
        /*003a*/ 	.short	(.L_55 - .L_54)
.L_54:
        /*003c*/ 	.word	0x00000000
        /*0040*/ 	.short	0x0005
        /*0042*/ 	.short	0x0028
        /*0044*/ 	.byte	0x00, 0xf5, 0x21, 0x00


	//----- nvinfo : EIATTR_KPARAM_INFO
	.align		4
.L_55:
        /*0048*/ 	.byte	0x04, 0x17
        /*004a*/ 	.short	(.L_57 - .L_56)
.L_56:
        /*004c*/ 	.word	0x00000000
        /*0050*/ 	.short	0x0004
        /*0052*/ 	.short	0x0020
        /*0054*/ 	.byte	0x00, 0xf5, 0x21, 0x00


	//----- nvinfo : EIATTR_KPARAM_INFO
	.align		4
.L_57:
        /*0058*/ 	.byte	0x04, 0x17
        /*005a*/ 	.short	(.L_59 - .L_58)
.L_58:
        /*005c*/ 	.word	0x00000000
        /*0060*/ 	.short	0x0003
        /*0062*/ 	.short	0x0018
        /*0064*/ 	.byte	0x00, 0xf5, 0x21, 0x00


	//----- nvinfo : EIATTR_KPARAM_INFO
	.align		4
.L_59:
        /*0068*/ 	.byte	0x04, 0x17
        /*006a*/ 	.short	(.L_61 - .L_60)
.L_60:
        /*006c*/ 	.word	0x00000000
        /*0070*/ 	.short	0x0002
        /*0072*/ 	.short	0x0010
        /*0074*/ 	.byte	0x00, 0xf5, 0x21, 0x00


	//----- nvinfo : EIATTR_KPARAM_INFO
	.align		4
.L_61:
        /*0078*/ 	.byte	0x04, 0x17
        /*007a*/ 	.short	(.L_63 - .L_62)
.L_62:
        /*007c*/ 	.word	0x00000000
        /*0080*/ 	.short	0x0001
        /*0082*/ 	.short	0x0008
        /*0084*/ 	.byte	0x00, 0xf5, 0x21, 0x00


	//----- nvinfo : EIATTR_KPARAM_INFO
	.align		4
.L_63:
        /*0088*/ 	.byte	0x04, 0x17
        /*008a*/ 	.short	(.L_65 - .L_64)
.L_64:
        /*008c*/ 	.word	0x00000000
        /*0090*/ 	.short	0x0000
        /*0092*/ 	.short	0x0000
        /*0094*/ 	.byte	0x00, 0xf5, 0x21, 0x00


	//----- nvinfo : EIATTR_SPARSE_MMA_MASK
	.align		4
.L_65:
        /*0098*/ 	.byte	0x03, 0x50
        /*009a*/ 	.short	0x0000


	//----- nvinfo : EIATTR_MAXREG_COUNT
	.align		4
        /*009c*/ 	.byte	0x03, 0x1b
        /*009e*/ 	.short	0x00ff


	//----- nvinfo : EIATTR_ANNOTATIONS
	.align		4
        /*00a0*/ 	.byte	0x04, 0x55
        /*00a2*/ 	.short	(.L_67 - .L_66)


	//   ....[0]....
.L_66:
        /* <DEDUP_REMOVED lines=27> */


	//----- nvinfo : EIATTR_MERCURY_ISA_VERSION
	.align		4
.L_67:
        /*0244*/ 	.byte	0x03, 0x5f
        /*0246*/ 	.short	0x0101


	//----- nvinfo : EIATTR_COOP_GROUP_MASK_REGIDS
	.align		4
        /*0248*/ 	.byte	0x04, 0x29
        /*024a*/ 	.short	(.L_69 - .L_68)


	//   ....[0]....
.L_68:
        /*024c*/ 	.word	0xffffffff


	//   ....[1]....
        /*0250*/ 	.word	0xffffffff


	//   ....[2]....
        /*0254*/ 	.word	0xffffffff


	//   ....[3]....
        /*0258*/ 	.word	0xffffffff


	//   ....[4]....
        /*025c*/ 	.word	0xffffffff


	//   ....[5]....
        /*0260*/ 	.word	0xffffffff


	//   ....[6]....
        /*0264*/ 	.word	0xffffffff


	//   ....[7]....
        /*0268*/ 	.word	0xffffffff


	//   ....[8]....
        /*026c*/ 	.word	0xffffffff


	//   ....[9]....
        /*0270*/ 	.word	0xffffffff


	//   ....[10]....
        /*0274*/ 	.word	0xffffffff


	//   ....[11]....
        /*0278*/ 	.word	0xffffffff


	//   ....[12]....
        /*027c*/ 	.word	0xffffffff


	//   ....[13]....
        /*0280*/ 	.word	0xffffffff


	//   ....[14]....
        /*0284*/ 	.word	0xffffffff


	//   ....[15]....
        /*0288*/ 	.word	0xffffffff


	//   ....[16]....
        /*028c*/ 	.word	0xffffffff


	//   ....[17]....
        /*0290*/ 	.word	0xffffffff


	//   ....[18]....
        /*0294*/ 	.word	0xffffffff


	//   ....[19]....
        /*0298*/ 	.word	0xffffffff


	//   ....[20]....
        /*029c*/ 	.word	0xffffffff


	//   ....[21]....
        /*02a0*/ 	.word	0xffffffff


	//   ....[22]....
        /*02a4*/ 	.word	0xffffffff


	//   ....[23]....
        /*02a8*/ 	.word	0xffffffff


	//   ....[24]....
        /*02ac*/ 	.word	0xffffffff


	//   ....[25]....
        /*02b0*/ 	.word	0xffffffff


	//   ....[26]....
        /*02b4*/ 	.word	0xffffffff


	//   ....[27]....
        /*02b8*/ 	.word	0xffffffff


	//   ....[28]....
        /*02bc*/ 	.word	0xffffffff


	//   ....[29]....
        /*02c0*/ 	.word	0xffffffff


	//   ....[30]....
        /*02c4*/ 	.word	0xffffffff


	//   ....[31]....
        /*02c8*/ 	.word	0xffffffff


	//   ....[32]....
        /*02cc*/ 	.word	0xffffffff


	//   ....[33]....
        /*02d0*/ 	.word	0xffffffff


	//   ....[34]....
        /*02d4*/ 	.word	0xffffffff


	//   ....[35]....
        /*02d8*/ 	.word	0xffffffff


	//   ....[36]....
        /*02dc*/ 	.word	0xffffffff


	//   ....[37]....
        /*02e0*/ 	.word	0xffffffff


	//   ....[38]....
        /*02e4*/ 	.word	0xffffffff


	//   ....[39]....
        /*02e8*/ 	.word	0xffffffff


	//   ....[40]....
        /*02ec*/ 	.word	0xffffffff


	//   ....[41]....
        /*02f0*/ 	.word	0xffffffff


	//   ....[42]....
        /*02f4*/ 	.word	0xffffffff


	//   ....[43]....
        /*02f8*/ 	.word	0xffffffff


	//   ....[44]....
        /*02fc*/ 	.word	0xffffffff


	//   ....[45]....
        /*0300*/ 	.word	0xffffffff


	//   ....[46]....
        /*0304*/ 	.word	0xffffffff


	//   ....[47]....
        /*0308*/ 	.word	0xffffffff


	//   ....[48]....
        /*030c*/ 	.word	0xffffffff


	//   ....[49]....
        /*0310*/ 	.word	0xffffffff


	//   ....[50]....
        /*0314*/ 	.word	0xffffffff


	//   ....[51]....
        /*0318*/ 	.word	0xffffffff


	//   ....[52]....
        /*031c*/ 	.word	0xffffffff


	//   ....[53]....
        /*0320*/ 	.word	0xffffffff


	//   ....[54]....
        /*0324*/ 	.word	0xffffffff


	//   ....[55]....
        /*0328*/ 	.word	0xffffffff


	//   ....[56]....
        /*032c*/ 	.word	0xffffffff


	//   ....[57]....
        /*0330*/ 	.word	0xffffffff


	//   ....[58]....
        /*0334*/ 	.word	0xffffffff


	//   ....[59]....
        /*0338*/ 	.word	0xffffffff


	//   ....[60]....
        /*033c*/ 	.word	0xffffffff


	//   ....[61]....
        /*0340*/ 	.word	0xffffffff


	//   ....[62]....
        /*0344*/ 	.word	0xffffffff


	//   ....[63]....
        /*0348*/ 	.word	0xffffffff


	//   ....[64]....
        /*034c*/ 	.word	0xffffffff


	//   ....[65]....
        /*0350*/ 	.word	0xffffffff


	//   ....[66]....
        /*0354*/ 	.word	0xffffffff


	//   ....[67]....
        /*0358*/ 	.word	0xffffffff


	//   ....[68]....
        /*035c*/ 	.word	0xffffffff


	//   ....[69]....
        /*0360*/ 	.word	0xffffffff


	//   ....[70]....
        /*0364*/ 	.word	0xffffffff


	//   ....[71]....
        /*0368*/ 	.word	0xffffffff


	//   ....[72]....
        /*036c*/ 	.word	0xffffffff


	//   ....[73]....
        /*0370*/ 	.word	0xffffffff


	//   ....[74]....
        /*0374*/ 	.word	0xffffffff


	//   ....[75]....
        /*0378*/ 	.word	0xffffffff


	//   ....[76]....
        /*037c*/ 	.word	0xffffffff


	//   ....[77]....
        /*0380*/ 	.word	0xffffffff


	//   ....[78]....
        /*0384*/ 	.word	0xffffffff


	//   ....[79]....
        /*0388*/ 	.word	0xffffffff


	//   ....[80]....
        /*038c*/ 	.word	0xffffffff


	//   ....[81]....
        /*0390*/ 	.word	0xffffffff


	//   ....[82]....
        /*0394*/ 	.word	0xffffffff


	//   ....[83]....
        /*0398*/ 	.word	0xffffffff


	//   ....[84]....
        /*039c*/ 	.word	0xffffffff


	//   ....[85]....
        /*03a0*/ 	.word	0xffffffff


	//   ....[86]....
        /*03a4*/ 	.word	0xffffffff


	//   ....[87]....
        /*03a8*/ 	.word	0xffffffff


	//   ....[88]....
        /*03ac*/ 	.word	0xffffffff


	//   ....[89]....
        /*03b0*/ 	.word	0xffffffff


	//   ....[90]....
        /*03b4*/ 	.word	0xffffffff


	//   ....[91]....
        /*03b8*/ 	.word	0xffffffff


	//   ....[92]....
        /*03bc*/ 	.word	0xffffffff


	//   ....[93]....
        /*03c0*/ 	.word	0xffffffff


	//   ....[94]....
        /*03c4*/ 	.word	0xffffffff


	//   ....[95]....
        /*03c8*/ 	.word	0xffffffff


	//   ....[96]....
        /*03cc*/ 	.word	0xffffffff


	//   ....[97]....
        /*03d0*/ 	.word	0xffffffff


	//   ....[98]....
        /*03d4*/ 	.word	0xffffffff


	//   ....[99]....
        /*03d8*/ 	.word	0xffffffff


	//   ....[100]....
        /*03dc*/ 	.word	0xffffffff


	//   ....[101]....
        /*03e0*/ 	.word	0xffffffff


	//   ....[102]....
        /*03e4*/ 	.word	0xffffffff


	//   ....[103]....
        /*03e8*/ 	.word	0xffffffff


	//   ....[104]....
        /*03ec*/ 	.word	0xffffffff


	//   ....[105]....
        /*03f0*/ 	.word	0xffffffff


	//   ....[106]....
        /*03f4*/ 	.word	0xffffffff


	//   ....[107]....
        /*03f8*/ 	.word	0xffffffff


	//   ....[108]....
        /*03fc*/ 	.word	0xffffffff


	//   ....[109]....
        /*0400*/ 	.word	0xffffffff


	//   ....[110]....
        /*0404*/ 	.word	0xffffffff


	//   ....[111]....
        /*0408*/ 	.word	0xffffffff


	//   ....[112]....
        /*040c*/ 	.word	0xffffffff


	//   ....[113]....
        /*0410*/ 	.word	0xffffffff


	//   ....[114]....
        /*0414*/ 	.word	0xffffffff


	//   ....[115]....
        /*0418*/ 	.word	0xffffffff


	//   ....[116]....
        /*041c*/ 	.word	0xffffffff


	//   ....[117]....
        /*0420*/ 	.word	0xffffffff


	//   ....[118]....
        /*0424*/ 	.word	0xffffffff


	//   ....[119]....
        /*0428*/ 	.word	0xffffffff


	//   ....[120]....
        /*042c*/ 	.word	0xffffffff


	//   ....[121]....
        /*0430*/ 	.word	0xffffffff


	//   ....[122]....
        /*0434*/ 	.word	0xffffffff


	//   ....[123]....
        /*0438*/ 	.word	0xffffffff


	//   ....[124]....
        /*043c*/ 	.word	0xffffffff


	//   ....[125]....
        /*0440*/ 	.word	0xffffffff


	//   ....[126]....
        /*0444*/ 	.word	0xffffffff


	//   ....[127]....
        /*0448*/ 	.word	0xffffffff


	//   ....[128]....
        /*044c*/ 	.word	0xffffffff


	//   ....[129]....
        /*0450*/ 	.word	0xffffffff


	//----- nvinfo : EIATTR_COOP_GROUP_INSTR_OFFSETS
	.align		4
.L_69:
        /*0454*/ 	.byte	0x04, 0x28
        /*0456*/ 	.short	(.L_71 - .L_70)


	//   ....[0]....
.L_70:
        /*0458*/ 	.word	0x00003a80


	//   ....[1]....
        /*045c*/ 	.word	0x00003c00


	//   ....[2]....
        /*0460*/ 	.word	0x00003c30


	//   ....[3]....
        /*0464*/ 	.word	0x00003c60


	//   ....[4]....
        /*0468*/ 	.word	0x00003c90


	//   ....[5]....
        /*046c*/ 	.word	0x00003cc0


	//   ....[6]....
        /*0470*/ 	.word	0x00003cf0


	//   ....[7]....
        /*0474*/ 	.word	0x00003d20


	//   ....[8]....
        /*0478*/ 	.word	0x00003d50


	//   ....[9]....
        /*047c*/ 	.word	0x00003d80


	//   ....[10]....
        /*0480*/ 	.word	0x00003db0


	//   ....[11]....
        /*0484*/ 	.word	0x00003de0


	//   ....[12]....
        /*0488*/ 	.word	0x00003e10


	//   ....[13]....
        /*048c*/ 	.word	0x00003e40


	//   ....[14]....
        /*0490*/ 	.word	0x00003e70


	//   ....[15]....
        /*0494*/ 	.word	0x00003ea0


	//   ....[16]....
        /*0498*/ 	.word	0x00003ed0


	//   ....[17]....
        /*049c*/ 	.word	0x00003f00


	//   ....[18]....
        /*04a0*/ 	.word	0x00003f30


	//   ....[19]....
        /*04a4*/ 	.word	0x00003f60


	//   ....[20]....
        /*04a8*/ 	.word	0x00003f90


	//   ....[21]....
        /*04ac*/ 	.word	0x00003fc0


	//   ....[22]....
        /*04b0*/ 	.word	0x00003ff0


	//   ....[23]....
        /*04b4*/ 	.word	0x00004020


	//   ....[24]....
        /*04b8*/ 	.word	0x00004050


	//   ....[25]....
        /*04bc*/ 	.word	0x00004080


	//   ....[26]....
        /*04c0*/ 	.word	0x000040b0


	//   ....[27]....
        /*04c4*/ 	.word	0x000040e0


	//   ....[28]....
        /*04c8*/ 	.word	0x00004110


	//   ....[29]....
        /*04cc*/ 	.word	0x00004140


	//   ....[30]....
        /*04d0*/ 	.word	0x00004170


	//   ....[31]....
        /*04d4*/ 	.word	0x000041a0


	//   ....[32]....
        /*04d8*/ 	.word	0x000041d0


	//   ....[33]....
        /*04dc*/ 	.word	0x00004200


	//   ....[34]....
        /*04e0*/ 	.word	0x00004230


	//   ....[35]....
        /*04e4*/ 	.word	0x00004260


	//   ....[36]....
        /*04e8*/ 	.word	0x00004290


	//   ....[37]....
        /*04ec*/ 	.word	0x000042c0


	//   ....[38]....
        /*04f0*/ 	.word	0x000042f0


	//   ....[39]....
        /*04f4*/ 	.word	0x00004320


	//   ....[40]....
        /*04f8*/ 	.word	0x00004350


	//   ....[41]....
        /*04fc*/ 	.word	0x00004380


	//   ....[42]....
        /*0500*/ 	.word	0x000043b0


	//   ....[43]....
        /*0504*/ 	.word	0x000043e0


	//   ....[44]....
        /*0508*/ 	.word	0x00004410


	//   ....[45]....
        /*050c*/ 	.word	0x00004440


	//   ....[46]....
        /*0510*/ 	.word	0x00004470


	//   ....[47]....
        /*0514*/ 	.word	0x000044a0


	//   ....[48]....
        /*0518*/ 	.word	0x000044d0


	//   ....[49]....
        /*051c*/ 	.word	0x00004500


	//   ....[50]....
        /*0520*/ 	.word	0x00004530


	//   ....[51]....
        /*0524*/ 	.word	0x00004560


	//   ....[52]....
        /*0528*/ 	.word	0x00004590


	//   ....[53]....
        /*052c*/ 	.word	0x000045c0


	//   ....[54]....
        /*0530*/ 	.word	0x000045f0


	//   ....[55]....
        /*0534*/ 	.word	0x00004620


	//   ....[56]....
        /*0538*/ 	.word	0x00004650


	//   ....[57]....
        /*053c*/ 	.word	0x00004680


	//   ....[58]....
        /*0540*/ 	.word	0x000046b0


	//   ....[59]....
        /*0544*/ 	.word	0x000046e0


	//   ....[60]....
        /*0548*/ 	.word	0x00004710


	//   ....[61]....
        /*054c*/ 	.word	0x00004740


	//   ....[62]....
        /*0550*/ 	.word	0x00004770


	//   ....[63]....
        /*0554*/ 	.word	0x000047a0


	//   ....[64]....
        /*0558*/ 	.word	0x000047d0


	//   ....[65]....
        /*055c*/ 	.word	0x00004800


	//   ....[66]....
        /*0560*/ 	.word	0x00004830


	//   ....[67]....
        /*0564*/ 	.word	0x00004860


	//   ....[68]....
        /*0568*/ 	.word	0x00004890


	//   ....[69]....
        /*056c*/ 	.word	0x000048c0


	//   ....[70]....
        /*0570*/ 	.word	0x000048f0


	//   ....[71]....
        /*0574*/ 	.word	0x00004920


	//   ....[72]....
        /*0578*/ 	.word	0x00004950


	//   ....[73]....
        /*057c*/ 	.word	0x00004980


	//   ....[74]....
        /*0580*/ 	.word	0x000049b0


	//   ....[75]....
        /*0584*/ 	.word	0x000049e0


	//   ....[76]....
        /*0588*/ 	.word	0x00004a10


	//   ....[77]....
        /*058c*/ 	.word	0x00004a40


	//   ....[78]....
        /*0590*/ 	.word	0x00004a70


	//   ....[79]....
        /*0594*/ 	.word	0x00004aa0


	//   ....[80]....
        /*0598*/ 	.word	0x00004ad0


	//   ....[81]....
        /*059c*/ 	.word	0x00004b00


	//   ....[82]....
        /*05a0*/ 	.word	0x00004b30


	//   ....[83]....
        /*05a4*/ 	.word	0x00004b60


	//   ....[84]....
        /*05a8*/ 	.word	0x00004b90


	//   ....[85]....
        /*05ac*/ 	.word	0x00004bc0


	//   ....[86]....
        /*05b0*/ 	.word	0x00004bf0


	//   ....[87]....
        /*05b4*/ 	.word	0x00004c20


	//   ....[88]....
        /*05b8*/ 	.word	0x00004c50


	//   ....[89]....
        /*05bc*/ 	.word	0x00004c80


	//   ....[90]....
        /*05c0*/ 	.word	0x00004cb0


	//   ....[91]....
        /*05c4*/ 	.word	0x00004ce0


	//   ....[92]....
        /*05c8*/ 	.word	0x00004d10


	//   ....[93]....
        /*05cc*/ 	.word	0x00004d40


	//   ....[94]....
        /*05d0*/ 	.word	0x00004d70


	//   ....[95]....
        /*05d4*/ 	.word	0x00004da0


	//   ....[96]....
        /*05d8*/ 	.word	0x00004dd0


	//   ....[97]....
        /*05dc*/ 	.word	0x00004e00


	//   ....[98]....
        /*05e0*/ 	.word	0x00004e30


	//   ....[99]....
        /*05e4*/ 	.word	0x00004e60


	//   ....[100]....
        /*05e8*/ 	.word	0x00004e90


	//   ....[101]....
        /*05ec*/ 	.word	0x00004ec0


	//   ....[102]....
        /*05f0*/ 	.word	0x00004ef0


	//   ....[103]....
        /*05f4*/ 	.word	0x00004f20


	//   ....[104]....
        /*05f8*/ 	.word	0x00004f50


	//   ....[105]....
        /*05fc*/ 	.word	0x00004f80


	//   ....[106]....
        /*0600*/ 	.word	0x00004fb0


	//   ....[107]....
        /*0604*/ 	.word	0x00004fe0


	//   ....[108]....
        /*0608*/ 	.word	0x00005010


	//   ....[109]....
        /*060c*/ 	.word	0x00005040


	//   ....[110]....
        /*0610*/ 	.word	0x00005070


	//   ....[111]....
        /*0614*/ 	.word	0x000050a0


	//   ....[112]....
        /*0618*/ 	.word	0x000050d0


	//   ....[113]....
        /*061c*/ 	.word	0x00005100


	//   ....[114]....
        /*0620*/ 	.word	0x00005130


	//   ....[115]....
        /*0624*/ 	.word	0x00005160


	//   ....[116]....
        /*0628*/ 	.word	0x00005190


	//   ....[117]....
        /*062c*/ 	.word	0x000051c0


	//   ....[118]....
        /*0630*/ 	.word	0x000051f0


	//   ....[119]....
        /*0634*/ 	.word	0x00005220


	//   ....[120]....
        /*0638*/ 	.word	0x00005250


	//   ....[121]....
        /*063c*/ 	.word	0x00005280


	//   ....[122]....
        /*0640*/ 	.word	0x000052b0


	//   ....[123]....
        /*0644*/ 	.word	0x000052e0


	//   ....[124]....
        /*0648*/ 	.word	0x00005310


	//   ....[125]....
        /*064c*/ 	.word	0x00005340


	//   ....[126]....
        /*0650*/ 	.word	0x00005370


	//   ....[127]....
        /*0654*/ 	.word	0x000053a0


	//   ....[128]....
        /*0658*/ 	.word	0x000053d0


	//   ....[129]....
        /*065c*/ 	.word	0x00005400


	//----- nvinfo : EIATTR_VRC_CTA_INIT_COUNT
	.align		4
.L_71:
        /*0660*/ 	.byte	0x02, 0x4a
	.zero		1
	.zero		1


	//----- nvinfo : EIATTR_EXIT_INSTR_OFFSETS
	.align		4
        /*0664*/ 	.byte	0x04, 0x1c
        /*0666*/ 	.short	(.L_73 - .L_72)


	//   ....[0]....
.L_72:
        /*0668*/ 	.word	0x00000060


	//   ....[1]....
        /*066c*/ 	.word	0x00005480


	//   ....[2]....
        /*0670*/ 	.word	0x000094f0


	//----- nvinfo : EIATTR_CRS_STACK_SIZE
	.align		4
.L_73:
        /*0674*/ 	.byte	0x04, 0x1e
        /*0676*/ 	.short	(.L_75 - .L_74)
.L_74:
        /*0678*/ 	.word	0x00000000


	//----- nvinfo : EIATTR_CBANK_PARAM_SIZE
	.align		4
.L_75:
        /*067c*/ 	.byte	0x03, 0x19
        /*067e*/ 	.short	0x003c


	//----- nvinfo : EIATTR_PARAM_CBANK
	.align		4
        /*0680*/ 	.byte	0x04, 0x0a
        /*0682*/ 	.short	(.L_77 - .L_76)
	.align		4
.L_76:
        /*0684*/ 	.word	index@(.nv.constant0._Z23attention_only_loopfreePKfS0_S0_S0_S0_Pfiif)
        /*0688*/ 	.short	0x0380
        /*068a*/ 	.short	0x003c


	//----- nvinfo : EIATTR_SW_WAR
	.align		4
.L_77:
        /*068c*/ 	.byte	0x04, 0x36
        /*068e*/ 	.short	(.L_79 - .L_78)
.L_78:
        /*0690*/ 	.word	0x00000008
.L_79:


//--------------------- .nv.callgraph             --------------------------
	.section	.nv.callgraph,"",@"SHT_CUDA_CALLGRAPH"
	.align	4
	.sectionentsize	8
	.align		4
        /*0000*/ 	.word	0x00000000
	.align		4
        /*0004*/ 	.word	0xffffffff
	.align		4
        /*0008*/ 	.word	0x00000000
	.align		4
        /*000c*/ 	.word	0xfffffffe
	.align		4
        /*0010*/ 	.word	0x00000000
	.align		4
        /*0014*/ 	.word	0xfffffffd
	.align		4
        /*0018*/ 	.word	0x00000000
	.align		4
        /*001c*/ 	.word	0xfffffffc


//--------------------- .text._Z19attention_only_loopPKfS0_S0_S0_S0_Pfiif --------------------------
	.section	.text._Z19attention_only_loopPKfS0_S0_S0_S0_Pfiif,"ax",@progbits
	.align	128
        .global         _Z19attention_only_loopPKfS0_S0_S0_S0_Pfiif
        .type           _Z19attention_only_loopPKfS0_S0_S0_S0_Pfiif,@function
        .size           _Z19attention_only_loopPKfS0_S0_S0_S0_Pfiif,(.L_x_26 - _Z19attention_only_loopPKfS0_S0_S0_S0_Pfiif)
        .other          _Z19attention_only_loopPKfS0_S0_S0_S0_Pfiif,@"STO_CUDA_ENTRY STV_DEFAULT"
_Z19attention_only_loopPKfS0_S0_S0_S0_Pfiif:
.text._Z19attention_only_loopPKfS0_S0_S0_S0_Pfiif:
[----:B------:R-:W0:Y:S01]  /*0000*/  LDC R1, c[0x0][0x37c] ;  /* 0x0000df00ff017b82 */ /* 0x000e220000000800 */
[----:B------:R-:W1:Y:S07]  /*0010*/  S2R R2, SR_TID.X ;  /* 0x0000000000027919 */ /* 0x000e6e0000002100 */
[----:B------:R-:W1:Y:S01]  /*0020*/  S2UR UR5, SR_CTAID.X ;  /* 0x00000000000579c3 */ /* 0x000e620000002500 */
[----:B------:R-:W2:Y:S01]  /*0030*/  LDCU UR4, c[0x0][0x3b0] ;  /* 0x00007600ff0477ac */ /* 0x000ea20008000800 */
[----:B0-----:R-:W-:-:S06]  /*0040*/  IADD3 R1, PT, PT, R1, -0x70, RZ ;  /* 0xffffff9001017810 */ /* 0x001fcc0007ffe0ff */
[----:B------:R-:W1:Y:S02]  /*0050*/  LDC R0, c[0x0][0x360] ;  /* 0x0000d800ff007b82 */ /* 0x000e640000000800 */
[----:B-1----:R-:W-:-:S05]  /*0060*/  IMAD R0, R0, UR5, R2 ;  /* 0x0000000500007c24 */ /* 0x002fca000f8e0202 */
[----:B--2---:R-:W-:-:S13]  /*0070*/  ISETP.GE.AND P0, PT, R0, UR4, PT ;  /* 0x0000000400007c0c */ /* 0x004fda000bf06270 */
[----:B------:R-:W-:Y:S05]  /*0080*/  @P0 EXIT ;  /* 0x000000000000094d */ /* 0x000fea0003800000 */
[----:B------:R-:W0:Y:S01]  /*0090*/  LDC.64 R4, c[0x0][0x380] ;  /* 0x0000e000ff047b82 */ /* 0x000e220000000a00 */
[----:B------:R-:W1:Y:S01]  /*00a0*/  LDCU.64 UR6, c[0x0][0x358] ;  /* 0x00006b00ff0677ac */ /* 0x000e620008000a00 */
[----:B------:R-:W-:Y:S01]  /*00b0*/  SHF.L.U32 R3, R0, 0x7, RZ ;  /* 0x0000000700037819 */ /* 0x000fe200000006ff */
[----:B------:R-:W2:Y:S04]  /*00c0*/  LDCU UR4, c[0x0][0x3b4] ;  /* 0x00007680ff0477ac */ /* 0x000ea80008000800 */
[----:B0-----:R-:W-:-:S05]  /*00d0*/  IMAD.WIDE R4, R3, 0x4, R4 ;  /* 0x0000000403047825 */ /* 0x001fca00078e0204 */
[----:B-1----:R-:W3:Y:S04]  /*00e0*/  LDG.E.CONSTANT R22, desc[UR6][R4.64] ;  /* 0x0000000604167981 */ /* 0x002ee8000c1e9900 */
[----:B------:R-:W4:Y:S04]  /*00f0*/  LDG.E.CONSTANT R21, desc[UR6][R4.64+0x4] ;  /* 0x0000040604157981 */ /* 0x000f28000c1e9900 */
        /* <DEDUP_REMOVED lines=17> */
[----:B------:R-:W4:Y:S01]  /*0210*/  LDG.E.CONSTANT R0, desc[UR6][R4.64+0x4c] ;  /* 0x00004c0604007981 */ /* 0x000f22000c1e9900 */
[----:B--2---:R-:W-:Y:S01]  /*0220*/  UISETP.GE.AND UP0, UPT, UR4, 0x1, UPT ;  /* 0x000000010400788c */ /* 0x004fe2000bf06270 */
[----:B------:R-:W-:-:S02]  /*0230*/  HFMA2 R243, -RZ, RZ, -10824, -13904 ;  /* 0xf149f2cafff37431 */ /* 0x000fc400000001ff */
[----:B------:R-:W-:Y:S01]  /*0240*/  HFMA2 R130, -RZ, RZ, 0, 0 ;  /* 0x00000000ff827431 */ /* 0x000fe200000001ff */
[----:B------:R-:W5:Y:S01]  /*0250*/  LDG.E.CONSTANT R131, desc[UR6][R4.64+0x1fc] ;  /* 0x0001fc0604837981 */ /* 0x000f62000c1e9900 */
[----:B------:R-:W-:Y:S02]  /*0260*/  CS2R R122, SRZ ;  /* 0x00000000007a7805 */ /* 0x000fe4000001ff00 */
[----:B------:R-:W-:Y:S02]  /*0270*/  CS2R R124, SRZ ;  /* 0x00000000007c7805 */ /* 0x000fe4000001ff00 */
[----:B------:R-:W-:Y:S01]  /*0280*/  CS2R R128, SRZ ;  /* 0x0000000000807805 */ /* 0x000fe2000001ff00 */
[----:B------:R-:W5:Y:S01]  /*0290*/  LDG.E.CONSTANT R132, desc[UR6][R4.64+0x50] ;  /* 0x0000500604847981 */ /* 0x000f62000c1e9900 */
[----:B------:R-:W-:Y:S02]  /*02a0*/  CS2R R24, SRZ ;  /* 0x0000000000187805 */ /* 0x000fe4000001ff00 */
[----:B------:R-:W-:-:S02]  /*02b0*/  CS2R R26, SRZ ;  /* 0x00000000001a7805 */ /* 0x000fc4000001ff00 */
[----:B------:R-:W-:Y:S01]  /*02c0*/  CS2R R28, SRZ ;  /* 0x00000000001c7805 */ /* 0x000fe2000001ff00 */
        /* <DEDUP_REMOVED lines=62> */
[----:B------:R-:W-:Y:S01]  /*06b0*/  MOV R239, RZ ;  /* 0x000000ff00ef7202 */ /* 0x000fe20000000f00 */
[----:B------:R-:W5:Y:S04]  /*06c0*/  LDG.E.CONSTANT R149, desc[UR6][R4.64+0x94] ;  /* 0x0000940604957981 */ /* 0x000f68000c1e9900 */
        /* <DEDUP_REMOVED lines=36> */
[----:B---3--:R-:W-:Y:S04]  /*0910*/  STL [R1+0x4c], R22 ;  /* 0x00004c1601007387 */ /* 0x008fe80000100800 */
[----:B----4-:R-:W-:Y:S04]  /*0920*/  STL [R1+0x48], R21 ;  /* 0x0000481501007387 */ /* 0x010fe80000100800 */
[----:B------:R-:W-:Y:S04]  /*0930*/  STL [R1+0x44], R20 ;  /* 0x0000441401007387 */ /* 0x000fe80000100800 */
        /* <DEDUP_REMOVED lines=9> */
[----:B------:R0:W-:Y:S04]  /*09d0*/  STL [R1+0x1c], R10 ;  /* 0x00001c0a01007387 */ /* 0x0001e80000100800 */
[----:B------:R-:W-:Y:S04]  /*09e0*/  STL [R1+0x18], R9 ;  /* 0x0000180901007387 */ /* 0x000fe80000100800 */
[----:B------:R1:W-:Y:S04]  /*09f0*/  STL [R1+0x14], R8 ;  /* 0x0000140801007387 */ /* 0x0003e80000100800 */
[----:B------:R-:W-:Y:S04]  /*0a00*/  STL [R1+0x10], R7 ;  /* 0x0000100701007387 */ /* 0x000fe80000100800 */
[----:B------:R2:W-:Y:S01]  /*0a10*/  STL [R1+0xc], R6 ;  /* 0x00000c0601007387 */ /* 0x0005e20000100800 */
[----:B0-----:R-:W-:-:S03]  /*0a20*/  CS2R R10, SRZ ;  /* 0x00000000000a7805 */ /* 0x001fc6000001ff00 */
[----:B------:R-:W-:Y:S01]  /*0a30*/  STL [R1+0x8], R3 ;  /* 0x0000080301007387 */ /* 0x000fe20000100800 */
[----:B-1----:R-:W-:Y:S02]  /*0a40*/  CS2R R8, SRZ ;  /* 0x0000000000087805 */ /* 0x002fe4000001ff00 */
[----:B------:R-:W-:Y:S01]  /*0a50*/  CS2R R12, SRZ ;  /* 0x00000000000c7805 */ /* 0x000fe2000001ff00 */
[----:B------:R0:W-:Y:S01]  /*0a60*/  STL [R1+0x4], R2 ;  /* 0x0000040201007387 */ /* 0x0001e20000100800 */
[----:B------:R-:W-:Y:S02]  /*0a70*/  CS2R R14, SRZ ;  /* 0x00000000000e7805 */ /* 0x000fe4000001ff00 */
[----:B--2---:R-:W-:Y:S02]  /*0a80*/  CS2R R6, SRZ ;  /* 0x0000000000067805 */ /* 0x004fe4000001ff00 */
[----:B------:R-:W-:Y:S01]  /*0a90*/  CS2R R16, SRZ ;  /* 0x0000000000107805 */ /* 0x000fe2000001ff00 */
[----:B------:R1:W-:Y:S01]  /*0aa0*/  STL [R1], R0 ;  /* 0x0000000001007387 */ /* 0x0003e20000100800 */
[----:B------:R-:W-:-:S02]  /*0ab0*/  CS2R R18, SRZ ;  /* 0x0000000000127805 */ /* 0x000fc4000001ff00 */
[----:B------:R-:W-:Y:S02]  /*0ac0*/  CS2R R20, SRZ ;  /* 0x0000000000147805 */ /* 0x000fe4000001ff00 */
[----:B------:R-:W-:Y:S01]  /*0ad0*/  CS2R R22, SRZ ;  /* 0x0000000000167805 */ /* 0x000fe2000001ff00 */
[----:B------:R-:W5:Y:S01]  /*0ae0*/  LDG.E.CONSTANT R186, desc[UR6][R4.64+0x128] ;  /* 0x0001280604ba7981 */ /* 0x000f62000c1e9900 */
[----:B0-----:R-:W-:-:S03]  /*0af0*/  CS2R R2, SRZ ;  /* 0x0000000000027805 */ /* 0x001fc6000001ff00 */
[----:B------:R-:W5:Y:S01]  /*0b00*/  LDG.E.CONSTANT R187, desc[UR6][R4.64+0x12c] ;  /* 0x00012c0604bb7981 */ /* 0x000f62000c1e9900 */
[----:B-1----:R-:W-:-:S03]  /*0b10*/  MOV R0, RZ ;  /* 0x000000ff00007202 */ /* 0x002fc60000000f00 */
        /* <DEDUP_REMOVED lines=50> */
[----:B------:R0:W5:Y:S02]  /*0e40*/  LDG.E.CONSTANT R238, desc[UR6][R4.64+0x1f8] ;  /* 0x0001f80604ee7981 */ /* 0x000164000c1e9900 */
[----:B0-----:R-:W-:Y:S01]  /*0e50*/  CS2R R4, SRZ ;  /* 0x0000000000047805 */ /* 0x001fe2000001ff00 */
[----:B------:R-:W-:Y:S06]  /*0e60*/  BRA.U !UP0, `(.L_x_0) ;  /* 0x0000002d08207547 */ /* 0x000fec000b800000 */
[----:B------:R-:W-:Y:S01]  /*0e70*/  MOV R241, 0xf149f2ca ;  /* 0xf149f2ca00f17802 */ /* 0x000fe20000000f00 */
[----:B------:R-:W0:Y:S01]  /*0e80*/  LDCU UR8, c[0x0][0x3b8] ;  /* 0x00007700ff0877ac */ /* 0x000e220008000800 */
[----:B------:R-:W-:Y:S02]  /*0e90*/  MOV R122, RZ ;  /* 0x000000ff007a7202 */ /* 0x000fe40000000f00 */
[----:B------:R-:W-:Y:S01]  /*0ea0*/  MOV R240, RZ ;  /* 0x000000ff00f07202 */ /* 0x000fe20000000f00 */
[----:B------:R-:W-:-:S12]  /*0eb0*/  UIADD3 UR4, UPT, UPT, -UR4, URZ, URZ ;  /* 0x000000ff04047290 */ /* 0x000fd8000fffe1ff */
.L_x_1:
[----:B------:R-:W1:Y:S01]  /*0ec0*/  LDC.64 R126, c[0x0][0x398] ;  /* 0x0000e600ff7e7b82 */ /* 0x000e620000000a00 */
[----:B------:R2:W-:Y:S04]  /*0ed0*/  STL [R1+0x68], R2 ;  /* 0x0000680201007387 */ /* 0x0005e80000100800 */
[----:B--2---:R-:W2:Y:S04]  /*0ee0*/  LDL R2, [R1+0x4c] ;  /* 0x00004c0001027983 */ /* 0x004ea80000100800 */
[----:B------:R3:W-:Y:S01]  /*0ef0*/  STL [R1+0x64], R0 ;  /* 0x0000640001007387 */ /* 0x0007e20000100800 */
[----:B-1----:R-:W-:-:S03]  /*0f00*/  IMAD.WIDE.U32 R126, R240, 0x4, R126 ;  /* 0x00000004f07e7825 */ /* 0x002fc600078e007e */
[----:B---3--:R-:W3:Y:S04]  /*0f10*/  LDL R0, [R1+0x48] ;  /* 0x0000480001007983 */ /* 0x008ee80000100800 */
[----:B------:R-:W2:Y:S04]  /*0f20*/  LDG.E.CONSTANT R251, desc[UR6][R126.64] ;  /* 0x000000067efb7981 */ /* 0x000ea8000c1e9900 */
[----:B------:R-:W3:Y:S04]  /*0f30*/  LDG.E.CONSTANT R250, desc[UR6][R126.64+0x4] ;  /* 0x000004067efa7981 */ /* 0x000ee8000c1e9900 */
[----:B------:R1:W-:Y:S04]  /*0f40*/  STL [R1+0x60], R239 ;  /* 0x000060ef01007387 */ /* 0x0003e80000100800 */
[----:B------:R-:W4:Y:S04]  /*0f50*/  LDG.E.CONSTANT R249, desc[UR6][R126.64+0x8] ;  /* 0x000008067ef97981 */ /* 0x000f28000c1e9900 */
[----:B------:R-:W4:Y:S04]  /*0f60*/  LDL R252, [R1+0x30] ;  /* 0x0000300001fc7983 */ /* 0x000f280000100800 */
[----:B-1----:R-:W4:Y:S04]  /*0f70*/  LDL R239, [R1+0x44] ;  /* 0x0000440001ef7983 */ /* 0x002f280000100800 */
[----:B------:R1:W-:Y:S04]  /*0f80*/  STL [R1+0x5c], R123 ;  /* 0x00005c7b01007387 */ /* 0x0003e80000100800 */
[----:B------:R-:W4:Y:S04]  /*0f90*/  LDG.E.CONSTANT R248, desc[UR6][R126.64+0xc] ;  /* 0x00000c067ef87981 */ /* 0x000f28000c1e9900 */
[----:B------:R-:W4:Y:S04]  /*0fa0*/  LDG.E.CONSTANT R247, desc[UR6][R126.64+0x10] ;  /* 0x000010067ef77981 */ /* 0x000f28000c1e9900 */
        /* <DEDUP_REMOVED lines=11> */
[----:B-1----:R-:W4:Y:S01]  /*1060*/  LDL R124, [R1+0x38] ;  /* 0x00003800017c7983 */ /* 0x002f220000100800 */
[----:B--2---:R-:W-:-:S03]  /*1070*/  FFMA R251, R2, R251, RZ ;  /* 0x000000fb02fb7223 */ /* 0x004fc600000000ff */
[----:B------:R-:W2:Y:S01]  /*1080*/  LDL.LU R2, [R1+0x68] ;  /* 0x0000680001027983 */ /* 0x000ea20000300800 */
[----:B---3--:R-:W-:-:S03]  /*1090*/  FFMA R250, R0, R250, R251 ;  /* 0x000000fa00fa7223 */ /* 0x008fc600000000fb */
[----:B------:R-:W3:Y:S04]  /*10a0*/  LDL.LU R0, [R1+0x64] ;  /* 0x0000640001007983 */ /* 0x000ee80000300800 */
[----:B------:R-:W2:Y:S01]  /*10b0*/  LDL R251, [R1+0x3c] ;  /* 0x00003c0001fb7983 */ /* 0x000ea20000100800 */
[----:B----4-:R-:W-:-:S03]  /*10c0*/  FFMA R249, R239, R249, R250 ;  /* 0x000000f9eff97223 */ /* 0x010fc600000000fa */
[----:B------:R-:W4:Y:S04]  /*10d0*/  LDL.LU R239, [R1+0x60] ;  /* 0x0000600001ef7983 */ /* 0x000f280000300800 */
[----:B------:R-:W3:Y:S02]  /*10e0*/  LDL R250, [R1+0x40] ;  /* 0x0000400001fa7983 */ /* 0x000ee40000100800 */
[----:B---3--:R-:W-:Y:S02]  /*10f0*/  FFMA R248, R250, R248, R249 ;  /* 0x000000f8faf87223 */ /* 0x008fe400000000f9 */
[----:B------:R-:W3:Y:S02]  /*1100*/  LDG.E.CONSTANT R249, desc[UR6][R126.64+0x40] ;  /* 0x000040067ef97981 */ /* 0x000ee4000c1e9900 */
[----:B--2---:R-:W-:-:S02]  /*1110*/  FFMA R247, R251, R247, R248 ;  /* 0x000000f7fbf77223 */ /* 0x004fc400000000f8 */
[----:B------:R-:W2:Y:S02]  /*1120*/  LDG.E.CONSTANT R248, desc[UR6][R126.64+0x3c] ;  /* 0x00003c067ef87981 */ /* 0x000ea4000c1e9900 */
[----:B------:R-:W-:Y:S02]  /*1130*/  FFMA R246, R124, R246, R247 ;  /* 0x000000f67cf67223 */ /* 0x000fe400000000f7 */
[----:B------:R-:W4:Y:S02]  /*1140*/  LDL R124, [R1+0x14] ;  /* 0x00001400017c7983 */ /* 0x000f240000100800 */
[----:B------:R-:W-:Y:S02]  /*1150*/  FFMA R245, R123, R245, R246 ;  /* 0x000000f57bf57223 */ /* 0x000fe400000000f6 */
[----:B------:R-:W3:Y:S02]  /*1160*/  LDL R123, [R1+0x24] ;  /* 0x00002400017b7983 */ /* 0x000ee40000100800 */
[----:B------:R-:W-:-:S02]  /*1170*/  FFMA R244, R252, R244, R245 ;  /* 0x000000f4fcf47223 */ /* 0x000fc400000000f5 */
[----:B------:R-:W2:Y:S02]  /*1180*/  LDL R252, [R1+0x20] ;  /* 0x0000200001fc7983 */ /* 0x000ea40000100800 */
[----:B------:R-:W-:Y:S02]  /*1190*/  FFMA R243, R125, R243, R244 ;  /* 0x000000f37df37223 */ /* 0x000fe400000000f4 */
[----:B------:R-:W2:Y:S02]  /*11a0*/  LDG.E.CONSTANT R244, desc[UR6][R126.64+0x2c] ;  /* 0x00002c067ef47981 */ /* 0x000ea4000c1e9900 */
[----:B------:R-:W-:Y:S02]  /*11b0*/  FFMA R242, R128, R242, R243 ;  /* 0x000000f280f27223 */ /* 0x000fe400000000f3 */
[----:B------:R-:W3:Y:S04]  /*11c0*/  LDG.E.CONSTANT R243, desc[UR6][R126.64+0x28] ;  /* 0x000028067ef37981 */ /* 0x000ee8000c1e9900 */
[----:B------:R-:W4:Y:S04]  /*11d0*/  LDL R128, [R1+0x1c] ;  /* 0x00001c0001807983 */ /* 0x000f280000100800 */
[----:B------:R-:W4:Y:S04]  /*11e0*/  LDG.E.CONSTANT R245, desc[UR6][R126.64+0x30] ;  /* 0x000030067ef57981 */ /* 0x000f28000c1e9900 */
[----:B------:R-:W4:Y:S04]  /*11f0*/  LDL R125, [R1+0x18] ;  /* 0x00001800017d7983 */ /* 0x000f280000100800 */
[----:B------:R-:W4:Y:S04]  /*1200*/  LDG.E.CONSTANT R246, desc[UR6][R126.64+0x34] ;  /* 0x000034067ef67981 */ /* 0x000f28000c1e9900 */
[----:B------:R-:W4:Y:S04]  /*1210*/  LDG.E.CONSTANT R247, desc[UR6][R126.64+0x38] ;  /* 0x000038067ef77981 */ /* 0x000f28000c1e9900 */
[----:B------:R-:W4:Y:S04]  /*1220*/  LDG.E.CONSTANT R250, desc[UR6][R126.64+0x44] ;  /* 0x000044067efa7981 */ /* 0x000f28000c1e9900 */
[----:B------:R-:W4:Y:S01]  /*1230*/  LDG.E.CONSTANT R251, desc[UR6][R126.64+0x48] ;  /* 0x000048067efb7981 */ /* 0x000f22000c1e9900 */
[----:B---3--:R-:W-:-:S03]  /*1240*/  FFMA R242, R123, R243, R242 ;  /* 0x000000f37bf27223 */ /* 0x008fc600000000f2 */
[----:B------:R-:W3:Y:S01]  /*1250*/  LDL.LU R123, [R1+0x5c] ;  /* 0x00005c00017b7983 */ /* 0x000ee20000300800 */
[----:B--2---:R-:W-:-:S03]  /*1260*/  FFMA R242, R252, R244, R242 ;  /* 0x000000f4fcf27223 */ /* 0x004fc600000000f2 */
[----:B------:R-:W2:Y:S01]  /*1270*/  LDL R243, [R1+0x4] ;  /* 0x0000040001f37983 */ /* 0x000ea20000100800 */
[----:B----4-:R-:W-:-:S03]  /*1280*/  FFMA R242, R128, R245, R242 ;  /* 0x000000f580f27223 */ /* 0x010fc600000000f2 */
[----:B------:R-:W4:Y:S04]  /*1290*/  LDL R244, [R1+0x8] ;  /* 0x0000080001f47983 */ /* 0x000f280000100800 */
[----:B------:R-:W3:Y:S01]  /*12a0*/  LDL R252, [R1] ;  /* 0x0000000001fc7983 */ /* 0x000ee20000100800 */
[----:B------:R-:W-:-:S03]  /*12b0*/  FFMA R242, R125, R246, R242 ;  /* 0x000000f67df27223 */ /* 0x000fc600000000f2 */
[----:B------:R-:W3:Y:S04]  /*12c0*/  LDL.LU R128, [R1+0x58] ;  /* 0x0000580001807983 */ /* 0x000ee80000300800 */
[----:B------:R-:W2:Y:S04]  /*12d0*/  LDL R245, [R1+0xc] ;  /* 0x00000c0001f57983 */ /* 0x000ea80000100800 */
[----:B------:R-:W3:Y:S04]  /*12e0*/  LDL.LU R125, [R1+0x54] ;  /* 0x00005400017d7983 */ /* 0x000ee80000300800 */
[----:B------:R-:W4:Y:S01]  /*12f0*/  LDL R246, [R1+0x10] ;  /* 0x0000100001f67983 */ /* 0x000f220000100800 */
[----:B------:R-:W-:-:S03]  /*1300*/  FFMA R242, R124, R247, R242 ;  /* 0x000000f77cf27223 */ /* 0x000fc600000000f2 */
[----:B------:R-:W3:Y:S04]  /*1310*/  LDG.E.CONSTANT R247, desc[UR6][R126.64+0x60] ;  /* 0x000060067ef77981 */ /* 0x000ee8000c1e9900 */
[----:B------:R-:W3:Y:S01]  /*1320*/  LDL.LU R124, [R1+0x50] ;  /* 0x00005000017c7983 */ /* 0x000ee20000300800 */
[----:B----4-:R-:W-:-:S03]  /*1330*/  FFMA R242, R246, R248, R242 ;  /* 0x000000f8f6f27223 */ /* 0x010fc600000000f2 */
[----:B------:R-:W4:Y:S01]  /*1340*/  LDG.E.CONSTANT R246, desc[UR6][R126.64+0x5c] ;  /* 0x00005c067ef67981 */ /* 0x000f22000c1e9900 */
[----:B--2---:R-:W-:-:S03]  /*1350*/  FFMA R242, R245, R249, R242 ;  /* 0x000000f9f5f27223 */ /* 0x004fc600000000f2 */
[----:B------:R-:W2:Y:S01]  /*1360*/  LDG.E.CONSTANT R245, desc[UR6][R126.64+0x58] ;  /* 0x000058067ef57981 */ /* 0x000ea2000c1e9900 */
[----:B------:R-:W-:-:S03]  /*1370*/  FFMA R242, R244, R250, R242 ;  /* 0x000000faf4f27223 */ /* 0x000fc600000000f2 */
[----:B------:R-:W4:Y:S01]  /*1380*/  LDG.E.CONSTANT R244, desc[UR6][R126.64+0x54] ;  /* 0x000054067ef47981 */ /* 0x000f22000c1e9900 */
[----:B------:R-:W-:-:S03]  /*1390*/  FFMA R251, R243, R251, R242 ;  /* 0x000000fbf3fb7223 */ /* 0x000fc600000000f2 */
[----:B------:R-:W3:Y:S04]  /*13a0*/  LDG.E.CONSTANT R242, desc[UR6][R126.64+0x4c] ;  /* 0x00004c067ef27981 */ /* 0x000ee8000c1e9900 */
[----:B------:R-:W2:Y:S04]  /*13b0*/  LDG.E.CONSTANT R243, desc[UR6][R126.64+0x50] ;  /* 0x000050067ef37981 */ /* 0x000ea8000c1e9900 */
[----:B------:R-:W4:Y:S04]  /*13c0*/  LDG.E.CONSTANT R248, desc[UR6][R126.64+0x64] ;  /* 0x000064067ef87981 */ /* 0x000f28000c1e9900 */
[----:B------:R-:W4:Y:S04]  /*13d0*/  LDG.E.CONSTANT R249, desc[UR6][R126.64+0x68] ;  /* 0x000068067ef97981 */ /* 0x000f28000c1e9900 */
[----:B------:R-:W4:Y:S01]  /*13e0*/  LDG.E.CONSTANT R250, desc[UR6][R126.64+0x6c] ;  /* 0x00006c067efa7981 */ /* 0x000f22000c1e9900 */
[----:B---3--:R-:W-:-:S03]  /*13f0*/  FFMA R242, R252, R242, R251 ;  /* 0x000000f2fcf27223 */ /* 0x008fc600000000fb */
[----:B------:R-:W3:Y:S01]  /*1400*/  LDG.E.CONSTANT R251, desc[UR6][R126.64+0x90] ;  /* 0x000090067efb7981 */ /* 0x000ee2000c1e9900 */
[----:B--2--5:R-:W-:-:S03]  /*1410*/  FFMA R242, R132, R243, R242 ;  /* 0x000000f384f27223 */ /* 0x024fc600000000f2 */
[----:B------:R-:W2:Y:S01]  /*1420*/  LDG.E.CONSTANT R243, desc[UR6][R126.64+0x74] ;  /* 0x000074067ef37981 */ /* 0x000ea2000c1e9900 */
[----:B----4-:R-:W-:-:S03]  /*1430*/  FFMA R242, R133, R244, R242 ;  /* 0x000000f485f27223 */ /* 0x010fc600000000f2 */
[----:B------:R-:W4:Y:S01]  /*1440*/  LDG.E.CONSTANT R244, desc[UR6][R126.64+0x78] ;  /* 0x000078067ef47981 */ /* 0x000f22000c1e9900 */
[----:B------:R-:W-:-:S03]  /*1450*/  FFMA R242, R134, R245, R242 ;  /* 0x000000f586f27223 */ /* 0x000fc600000000f2 */
[----:B------:R-:W3:Y:S01]  /*1460*/  LDG.E.CONSTANT R245, desc[UR6][R126.64+0x7c] ;  /* 0x00007c067ef57981 */ /* 0x000ee2000c1e9900 */
        /* <DEDUP_REMOVED lines=9> */
[----:B------:R-:W2:Y:S02]  /*1500*/  LDG.E.CONSTANT R242, desc[UR6][R126.64+0x70] ;  /* 0x000070067ef27981 */ /* 0x000ea4000c1e9900 */
[----:B--2---:R-:W-:Y:S02]  /*1510*/  FFMA R242, R140, R242, R250 ;  /* 0x000000f28cf27223 */ /* 0x004fe400000000fa */
[----:B------:R-:W2:Y:S02]  /*1520*/  LDG.E.CONSTANT R250, desc[UR6][R126.64+0xb4] ;  /* 0x0000b4067efa7981 */ /* 0x000ea4000c1e9900 */
[----:B------:R-:W-:Y:S02]  /*1530*/  FFMA R242, R141, R243, R242 ;  /* 0x000000f38df27223 */ /* 0x000fe400000000f2 */
[----:B------:R-:W2:Y:S02]  /*1540*/  LDG.E.CONSTANT R243, desc[UR6][R126.64+0x98] ;  /* 0x000098067ef37981 */ /* 0x000ea4000c1e9900 */
[----:B----4-:R-:W-:-:S02]  /*1550*/  FFMA R242, R142, R244, R242 ;  /* 0x000000f48ef27223 */ /* 0x010fc400000000f2 */
[----:B------:R-:W4:Y:S02]  /*1560*/  LDG.E.CONSTANT R244, desc[UR6][R126.64+0x9c] ;  /* 0x00009c067ef47981 */ /* 0x000f24000c1e9900 */
[----:B---3--:R-:W-:Y:S02]  /*1570*/  FFMA R242, R143, R245, R242 ;  /* 0x000000f58ff27223 */ /* 0x008fe400000000f2 */
[----:B------:R-:W3:Y:S02]  /*1580*/  LDG.E.CONSTANT R245, desc[UR6][R126.64+0xa0] ;  /* 0x0000a0067ef57981 */ /* 0x000ee4000c1e9900 */
[----:B------:R-:W-:Y:S02]  /*1590*/  FFMA R242, R144, R246, R242 ;  /* 0x000000f690f27223 */ /* 0x000fe400000000f2 */
[----:B------:R-:W3:Y:S02]  /*15a0*/  LDG.E.CONSTANT R246, desc[UR6][R126.64+0xa4] ;  /* 0x0000a4067ef67981 */ /* 0x000ee4000c1e9900 */
[----:B------:R-:W-:-:S02]  /*15b0*/  FFMA R242, R145, R247, R242 ;  /* 0x000000f791f27223 */ /* 0x000fc400000000f2 */
[----:B------:R-:W3:Y:S02]  /*15c0*/  LDG.E.CONSTANT R247, desc[UR6][R126.64+0xa8] ;  /* 0x0000a8067ef77981 */ /* 0x000ee4000c1e9900 */
[----:B------:R-:W-:Y:S02]  /*15d0*/  FFMA R242, R146, R248, R242 ;  /* 0x000000f892f27223 */ /* 0x000fe400000000f2 */
[----:B------:R-:W3:Y:S02]  /*15e0*/  LDG.E.CONSTANT R248, desc[UR6][R126.64+0xac] ;  /* 0x0000ac067ef87981 */ /* 0x000ee4000c1e9900 */
[----:B------:R-:W-:Y:S02]  /*15f0*/  FFMA R242, R147, R249, R242 ;  /* 0x000000f993f27223 */ /* 0x000fe400000000f2 */
[----:B------:R-:W3:Y:S02]  /*1600*/  LDG.E.CONSTANT R249, desc[UR6][R126.64+0xb0] ;  /* 0x0000b0067ef97981 */ /* 0x000ee4000c1e9900 */
[----:B------:R-:W-:-:S02]  /*1610*/  FFMA R251, R148, R251, R242 ;  /* 0x000000fb94fb7223 */ /* 0x000fc400000000f2 */
        /* <DEDUP_REMOVED lines=162> */
[----:B------:R-:W2:Y:S04]  /*2040*/  LDG.E.CONSTANT R242, desc[UR6][R126.64+0x1d8] ;  /* 0x0001d8067ef27981 */ /* 0x000ea8000c1e9900 */
[----:B------:R-:W3:Y:S01]  /*2050*/  LDG.E.CONSTANT R126, desc[UR6][R126.64+0x1fc] ;  /* 0x0001fc067e7e7981 */ /* 0x000ee2000c1e9900 */
[----:B--2---:R-:W-:-:S04]  /*2060*/  FFMA R242, R230, R242, R250 ;  /* 0x000000f2e6f27223 */ /* 0x004fc800000000fa */
[----:B------:R-:W-:-:S04]  /*2070*/  FFMA R242, R231, R243, R242 ;  /* 0x000000f3e7f27223 */ /* 0x000fc800000000f2 */
[----:B----4-:R-:W-:-:S04]  /*2080*/  FFMA R242, R232, R244, R242 ;  /* 0x000000f4e8f27223 */ /* 0x010fc800000000f2 */
[----:B---3--:R-:W-:Y:S02]  /*2090*/  FFMA R242, R233, R245, R242 ;  /* 0x000000f5e9f27223 */ /* 0x008fe400000000f2 */
[----:B------:R-:W1:Y:S02]  /*20a0*/  LDC.64 R244, c[0x0][0x3a0] ;  /* 0x0000e800fff47b82 */ /* 0x000e640000000a00 */
[----:B------:R-:W-:-:S04]  /*20b0*/  FFMA R242, R234, R246, R242 ;  /* 0x000000f6eaf27223 */ /* 0x000fc800000000f2 */
[----:B------:R-:W-:-:S04]  /*20c0*/  FFMA R242, R235, R247, R242 ;  /* 0x000000f7ebf27223 */ /* 0x000fc800000000f2 */
[----:B------:R-:W-:-:S04]  /*20d0*/  FFMA R242, R236, R248, R242 ;  /* 0x000000f8ecf27223 */ /* 0x000fc800000000f2 */
[----:B------:R-:W-:-:S04]  /*20e0*/  FFMA R242, R237, R249, R242 ;  /* 0x000000f9edf27223 */ /* 0x000fc800000000f2 */
[----:B------:R-:W-:-:S04]  /*20f0*/  FFMA R242, R238, R251, R242 ;  /* 0x000000fbeef27223 */ /* 0x000fc800000000f2 */
[----:B------:R-:W-:-:S04]  /*2100*/  FFMA R126, R131, R126, R242 ;  /* 0x0000007e837e7223 */ /* 0x000fc800000000f2 */
[----:B0-----:R-:W-:-:S05]  /*2110*/  FMUL R251, R126, UR8 ;  /* 0x000000087efb7c20 */ /* 0x001fca0008400000 */
[----:B------:R-:W-:-:S05]  /*2120*/  FMNMX R248, R251, R241, !PT ;  /* 0x000000f1fbf87209 */ /* 0x000fca0007800000 */
[----:B------:R-:W-:Y:S01]  /*2130*/  FADD R250, -R248, R241 ;  /* 0x000000f1f8fa7221 */ /* 0x000fe20000000100 */
[----:B------:R-:W-:Y:S02]  /*2140*/  HFMA2 R241, -RZ, RZ, 0.96630859375, -0.0022525787353515625 ;  /* 0x3bbb989dfff17431 */ /* 0x000fe400000001ff */
[----:B------:R-:W-:Y:S01]  /*2150*/  FADD R251, R251, -R248 ;  /* 0x800000f8fbfb7221 */ /* 0x000fe20000000000 */
[----:B------:R-:W-:Y:S02]  /*2160*/  MOV R126, 0x437c0000 ;  /* 0x437c0000007e7802 */ /* 0x000fe40000000f00 */
[-C--:B------:R-:W-:Y:S01]  /*2170*/  FFMA.SAT R249, R250, R241.reuse, 0.5 ;  /* 0x3f000000faf97423 */ /* 0x080fe200000020f1 */
[----:B------:R-:W-:-:S04]  /*2180*/  FFMA.SAT R241, R251, R241, 0.5 ;  /* 0x3f000000fbf17423 */ /* 0x000fc800000020f1 */
[----:B------:R-:W-:-:S04]  /*2190*/  FFMA.RM R241, R241, R126, 12582913 ;  /* 0x4b400001f1f17423 */ /* 0x000fc8000000407e */
[----:B------:R-:W-:-:S04]  /*21a0*/  FADD R242, R241, -12583039 ;  /* 0xcb40007ff1f27421 */ /* 0x000fc80000000000 */
[----:B------:R-:W-:-:S04]  /*21b0*/  FFMA R242, R251, 1.4426950216293334961, -R242 ;  /* 0x3fb8aa3bfbf27823 */ /* 0x000fc800000008f2 */
[----:B------:R-:W-:Y:S01]  /*21c0*/  FFMA R251, R251, 1.925963033500011079e-08, R242 ;  /* 0x32a57060fbfb7823 */ /* 0x000fe200000000f2 */
[----:B------:R-:W-:-:S05]  /*21d0*/  FFMA.RM R249, R249, R126, 12582913 ;  /* 0x4b400001f9f97423 */ /* 0x000fca000000407e */
[----:B------:R-:W0:Y:S01]  /*21e0*/  MUFU.EX2 R251, R251 ;  /* 0x000000fb00fb7308 */ /* 0x000e220000000800 */
[----:B------:R-:W-:Y:S01]  /*21f0*/  FADD R243, R249, -12583039 ;  /* 0xcb40007ff9f37421 */ /* 0x000fe20000000000 */
[----:B------:R-:W-:Y:S01]  /*2200*/  SHF.L.U32 R241, R241, 0x17, RZ ;  /* 0x00000017f1f17819 */ /* 0x000fe200000006ff */
[----:B-1----:R-:W-:-:S04]  /*2210*/  IMAD.WIDE.U32 R126, R240, 0x4, R244 ;  /* 0x00000004f07e7825 */ /* 0x002fc800078e00f4 */
[C---:B------:R-:W-:Y:S01]  /*2220*/  FFMA R243, R250.reuse, 1.4426950216293334961, -R243 ;  /* 0x3fb8aa3bfaf37823 */ /* 0x040fe200000008f3 */
[----:B------:R-:W2:Y:S03]  /*2230*/  LDG.E.CONSTANT R242, desc[UR6][R126.64+0x1fc] ;  /* 0x0001fc067ef27981 */ /* 0x000ea6000c1e9900 */
[----:B------:R-:W-:Y:S02]  /*2240*/  FFMA R250, R250, 1.925963033500011079e-08, R243 ;  /* 0x32a57060fafa7823 */ /* 0x000fe400000000f3 */
[----:B------:R-:W3:Y:S04]  /*2250*/  LDG.E.CONSTANT R243, desc[UR6][R126.64] ;  /* 0x000000067ef37981 */ /* 0x000ee8000c1e9900 */
[----:B------:R-:W4:Y:S01]  /*2260*/  LDG.E.CONSTANT R244, desc[UR6][R126.64+0x4] ;  /* 0x000004067ef47981 */ /* 0x000f22000c1e9900 */
[----:B0-----:R-:W-:-:S03]  /*2270*/  FMUL R241, R241, R251 ;  /* 0x000000fbf1f17220 */ /* 0x001fc60000400000 */
[----:B------:R-:W4:Y:S04]  /*2280*/  LDG.E.CONSTANT R245, desc[UR6][R126.64+0x8] ;  /* 0x000008067ef57981 */ /* 0x000f28000c1e9900 */
[----:B------:R-:W4:Y:S04]  /*2290*/  LDG.E.CONSTANT R246, desc[UR6][R126.64+0xc] ;  /* 0x00000c067ef67981 */ /* 0x000f28000c1e9900 */
[----:B------:R-:W4:Y:S04]  /*22a0*/  LDG.E.CONSTANT R247, desc[UR6][R126.64+0x10] ;  /* 0x000010067ef77981 */ /* 0x000f28000c1e9900 */
[----:B------:R-:W4:Y:S01]  /*22b0*/  LDG.E.CONSTANT R251, desc[UR6][R126.64+0x14] ;  /* 0x000014067efb7981 */ /* 0x000f22000c1e9900 */
[----:B------:R-:W0:Y:S01]  /*22c0*/  MUFU.EX2 R250, R250 ;  /* 0x000000fa00fa7308 */ /* 0x000e220000000800 */
[----:B------:R-:W-:-:S05]  /*22d0*/  SHF.L.U32 R249, R249, 0x17, RZ ;  /* 0x00000017f9f97819 */ /* 0x000fca00000006ff */
[----:B0-----:R-:W-:Y:S02]  /*22e0*/  FMUL R249, R249, R250 ;  /* 0x000000faf9f97220 */ /* 0x001fe40000400000 */
[----:B------:R-:W4:Y:S01]  /*22f0*/  LDG.E.CONSTANT R250, desc[UR6][R126.64+0x30] ;  /* 0x000030067efa7981 */ /* 0x000f22000c1e9900 */
[C---:B--2---:R-:W-:Y:S01]  /*2300*/  FMUL R242, R241.reuse, R242 ;  /* 0x000000f2f1f27220 */ /* 0x044fe20000400000 */
[C---:B---3--:R-:W-:Y:S01]  /*2310*/  FMUL R243, R241.reuse, R243 ;  /* 0x000000f3f1f37220 */ /* 0x048fe20000400000 */
[C---:B----4-:R-:W-:Y:S01]  /*2320*/  FMUL R244, R241.reuse, R244 ;  /* 0x000000f4f1f47220 */ /* 0x050fe20000400000 */
[C---:B------:R-:W-:Y:S01]  /*2330*/  FMUL R245, R241.reuse, R245 ;  /* 0x000000f5f1f57220 */ /* 0x040fe20000400000 */
[C---:B------:R-:W-:Y:S01]  /*2340*/  FMUL R246, R241.reuse, R246 ;  /* 0x000000f6f1f67220 */ /* 0x040fe20000400000 */
[C---:B------:R-:W-:Y:S01]  /*2350*/  FMUL R247, R241.reuse, R247 ;  /* 0x000000f7f1f77220 */ /* 0x040fe20000400000 */
[----:B------:R-:W-:Y:S01]  /*2360*/  FMUL R251, R241, R251 ;  /* 0x000000fbf1fb7220 */ /* 0x000fe20000400000 */
[C---:B------:R-:W-:Y:S01]  /*2370*/  FFMA R122, R249.reuse, R122, R242 ;  /* 0x0000007af97a7223 */ /* 0x040fe200000000f2 */
[C---:B------:R-:W-:Y:S01]  /*2380*/  FFMA R130, R249.reuse, R130, R243 ;  /* 0x00000082f9827223 */ /* 0x040fe200000000f3 */
[C---:B------:R-:W-:Y:S01]  /*2390*/  FFMA R129, R249.reuse, R129, R244 ;  /* 0x00000081f9817223 */ /* 0x040fe200000000f4 */
[C---:B------:R-:W-:Y:S01]  /*23a0*/  FFMA R121, R249.reuse, R121, R245 ;  /* 0x00000079f9797223 */ /* 0x040fe200000000f5 */
[C---:B------:R-:W-:Y:S01]  /*23b0*/  FFMA R120, R249.reuse, R120, R246 ;  /* 0x00000078f9787223 */ /* 0x040fe200000000f6 */
[C---:B------:R-:W-:Y:S01]  /*23c0*/  FFMA R119, R249.reuse, R119, R247 ;  /* 0x00000077f9777223 */ /* 0x040fe200000000f7 */
[----:B------:R-:W-:Y:S01]  /*23d0*/  FFMA R118, R249, R118, R251 ;  /* 0x00000076f9767223 */ /* 0x000fe200000000fb */
[----:B------:R-:W2:Y:S04]  /*23e0*/  LDG.E.CONSTANT R242, desc[UR6][R126.64+0x18] ;  /* 0x000018067ef27981 */ /* 0x000ea8000c1e9900 */
[----:B------:R-:W3:Y:S04]  /*23f0*/  LDG.E.CONSTANT R243, desc[UR6][R126.64+0x1c] ;  /* 0x00001c067ef37981 */ /* 0x000ee8000c1e9900 */
[----:B------:R-:W4:Y:S04]  /*2400*/  LDG.E.CONSTANT R244, desc[UR6][R126.64+0x20] ;  /* 0x000020067ef47981 */ /* 0x000f28000c1e9900 */
[----:B------:R-:W4:Y:S04]  /*2410*/  LDG.E.CONSTANT R245, desc[UR6][R126.64+0x24] ;  /* 0x000024067ef57981 */ /* 0x000f28000c1e9900 */
[----:B------:R-:W4:Y:S04]  /*2420*/  LDG.E.CONSTANT R246, desc[UR6][R126.64+0x28] ;  /* 0x000028067ef67981 */ /* 0x000f28000c1e9900 */
[----:B------:R-:W4:Y:S04]  /*2430*/  LDG.E.CONSTANT R247, desc[UR6][R126.64+0x2c] ;  /* 0x00002c067ef77981 */ /* 0x000f28000c1e9900 */
[----:B------:R-:W4:Y:S01]  /*2440*/  LDG.E.CONSTANT R251, desc[UR6][R126.64+0x34] ;  /* 0x000034067efb7981 */ /* 0x000f22000c1e9900 */
[----:B------:R-:W-:-:S04]  /*2450*/  FMUL R250, R241, R250 ;  /* 0x000000faf1fa7220 */ /* 0x000fc80000400000 */
[----:B------:R-:W-:Y:S02]  /*2460*/  FFMA R111, R249, R111, R250 ;  /* 0x0000006ff96f7223 */ /* 0x000fe400000000fa */
        /* <DEDUP_REMOVED lines=333> */
[----:B------:R-:W4:Y:S04]  /*3940*/  LDG.E.CONSTANT R251, desc[UR6][R126.64+0x1f4] ;  /* 0x0001f4067efb7981 */ /* 0x000f28000c1e9900 */
[----:B------:R-:W4:Y:S01]  /*3950*/  LDG.E.CONSTANT R126, desc[UR6][R126.64+0x1f8] ;  /* 0x0001f8067e7e7981 */ /* 0x000f22000c1e9900 */
[----:B------:R-:W-:-:S04]  /*3960*/  UIADD3 UR4, UPT, UPT, UR4, 0x1, URZ ;  /* 0x0000000104047890 */ /* 0x000fc8000fffe0ff */
[----:B------:R-:W-:Y:S01]  /*3970*/  UISETP.NE.AND UP0, UPT, UR4, URZ, UPT ;  /* 0x000000ff0400728c */ /* 0x000fe2000bf05270 */
[----:B------:R-:W-:Y:S01]  /*3980*/  FMUL R250, R241, R250 ;  /* 0x000000faf1fa7220 */ /* 0x000fe20000400000 */
[C---:B------:R-:W-:Y:S01]  /*3990*/  FFMA R239, R249.reuse, R239, R241 ;  /* 0x000000eff9ef7223 */ /* 0x040fe200000000f1 */
[----:B------:R-:W-:Y:S02]  /*39a0*/  IADD3 R240, PT, PT, R240, 0x80, RZ ;  /* 0x00000080f0f07810 */ /* 0x000fe40007ffe0ff */
[----:B------:R-:W-:Y:S01]  /*39b0*/  FFMA R128, R249, R128, R250 ;  /* 0x00000080f9807223 */ /* 0x000fe200000000fa */
        /* <DEDUP_REMOVED lines=12> */
[----:B------:R-:W-:Y:S01]  /*3a80*/  FFMA R123, R249, R123, R247 ;  /* 0x0000007bf97b7223 */ /* 0x000fe200000000f7 */
[----:B------:R-:W-:Y:S01]  /*3a90*/  FMUL R126, R241, R126 ;  /* 0x0000007ef17e7220 */ /* 0x000fe20000400000 */
[----:B------:R-:W-:Y:S01]  /*3aa0*/  FFMA R125, R249, R125, R251 ;  /* 0x0000007df97d7223 */ /* 0x000fe200000000fb */
[----:B------:R-:W-:-:S02]  /*3ab0*/  MOV R241, R248 ;  /* 0x000000f800f17202 */ /* 0x000fc40000000f00 */
[----:B------:R-:W-:Y:S01]  /*3ac0*/  FFMA R124, R249, R124, R126 ;  /* 0x0000007cf97c7223 */ /* 0x000fe2000000007e */
[----:B------:R-:W-:Y:S06]  /*3ad0*/  BRA.U UP0, `(.L_x_1) ;  /* 0xffffffd100f87547 */ /* 0x000fec000b83ffff */
[----:B------:R-:W-:-:S07]  /*3ae0*/  MOV R243, R248 ;  /* 0x000000f800f37202 */ /* 0x000fce0000000f00 */
.L_x_0:
[----:B------:R-:W0:Y:S01]  /*3af0*/  S2R R127, SR_TID.X ;  /* 0x00000000007f7919 */ /* 0x000e220000002100 */
[----:B------:R-:W0:Y:S01]  /*3b00*/  LDC R126, c[0x0][0x360] ;  /* 0x0000d800ff7e7b82 */ /* 0x000e220000000800 */
[----:B------:R-:W1:Y:S01]  /*3b10*/  LDCU UR4, c[0x0][0x3b8] ;  /* 0x00007700ff0477ac */ /* 0x000e620008000800 */
[----:B------:R-:W-:Y:S01]  /*3b20*/  BSSY.RECONVERGENT B0, `(.L_x_2) ;  /* 0x00002cc000007945 */ /* 0x000fe20003800200 */
[----:B0-----:R-:W-:-:S05]  /*3b30*/  IMAD R126, R126, UR5, R127 ;  /* 0x000000057e7e7c24 */ /* 0x001fca000f8e027f */
[----:B------:R-:W-:-:S13]  /*3b40*/  ISETP.GE.AND P0, PT, R126, RZ, PT ;  /* 0x000000ff7e00720c */ /* 0x000fda0003f06270 */
[----:B-1----:R-:W-:Y:S05]  /*3b50*/  @!P0 BRA `(.L_x_3) ;  /* 0x0000002c00208947 */ /* 0x002fea0003800000 */
[----:B------:R-:W0:Y:S01]  /*3b60*/  LDC R126, c[0x0][0x360] ;  /* 0x0000d800ff7e7b82 */ /* 0x000e220000000800 */
[----:B------:R-:W-:Y:S02]  /*3b70*/  HFMA2 R241, -RZ, RZ, 0, 0 ;  /* 0x00000000fff17431 */ /* 0x000fe400000001ff */
[----:B0-----:R-:W-:-:S05]  /*3b80*/  IMAD R126, R126, UR5, R127 ;  /* 0x000000057e7e7c24 */ /* 0x001fca000f8e027f */
[----:B------:R-:W-:-:S07]  /*3b90*/  IADD3 R240, PT, PT, -R126, RZ, RZ ;  /* 0x000000ff7ef07210 */ /* 0x000fce0007ffe1ff */
.L_x_4:
[----:B------:R-:W0:Y:S01]  /*3ba0*/  LDC.64 R126, c[0x0][0x388] ;  /* 0x0000e200ff7e7b82 */ /* 0x000e220000000a00 */
[----:B------:R1:W-:Y:S04]  /*3bb0*/  STL [R1+0x6c], R2 ;  /* 0x00006c0201007387 */ /* 0x0003e80000100800 */
[----:B-1----:R-:W2:Y:S04]  /*3bc0*/  LDL R2, [R1+0x4c] ;  /* 0x00004c0001027983 */ /* 0x002ea80000100800 */
[----:B------:R1:W-:Y:S01]  /*3bd0*/  STL [R1+0x68], R0 ;  /* 0x0000680001007387 */ /* 0x0003e20000100800 */
[----:B0-----:R-:W-:-:S03]  /*3be0*/  IMAD.WIDE.U32 R126, R241, 0x4, R126 ;  /* 0x00000004f17e7825 */ /* 0x001fc600078e007e */
[----:B-1----:R-:W3:Y:S04]  /*3bf0*/  LDL R0, [R1+0x48] ;  /* 0x0000480001007983 */ /* 0x002ee80000100800 */
[----:B------:R-:W2:Y:S04]  /*3c00*/  LDG.E.CONSTANT R252, desc[UR6][R126.64] ;  /* 0x000000067efc7981 */ /* 0x000ea8000c1e9900 */
[----:B------:R-:W3:Y:S04]  /*3c10*/  LDG.E.CONSTANT R251, desc[UR6][R126.64+0x4] ;  /* 0x000004067efb7981 */ /* 0x000ee8000c1e9900 */
[----:B------:R0:W-:Y:S04]  /*3c20*/  STL [R1+0x64], R239 ;  /* 0x000064ef01007387 */ /* 0x0001e80000100800 */
[----:B------:R-:W4:Y:S04]  /*3c30*/  LDG.E.CONSTANT R250, desc[UR6][R126.64+0x8] ;  /* 0x000008067efa7981 */ /* 0x000f28000c1e9900 */
[----:B------:R-:W4:Y:S04]  /*3c40*/  LDG.E.CONSTANT R249, desc[UR6][R126.64+0xc] ;  /* 0x00000c067ef97981 */ /* 0x000f28000c1e9900 */
[----:B0-----:R-:W4:Y:S04]  /*3c50*/  LDL R239, [R1+0x44] ;  /* 0x0000440001ef7983 */ /* 0x001f280000100800 */
        /* <DEDUP_REMOVED lines=13> */
[----:B0-----:R-:W4:Y:S04]  /*3d30*/  LDL R124, [R1+0x30] ;  /* 0x00003000017c7983 */ /* 0x001f280000100800 */
[----:B------:R0:W-:Y:S04]  /*3d40*/  STL [R1+0x50], R240 ;  /* 0x000050f001007387 */ /* 0x0001e80000100800 */
[----:B0-----:R-:W4:Y:S01]  /*3d50*/  LDL R240, [R1+0x38] ;  /* 0x0000380001f07983 */ /* 0x001f220000100800 */
        /* <DEDUP_REMOVED lines=17> */
[----:B------:R-:W2:Y:S02]  /*3e70*/  LDG.E.CONSTANT R246, desc[UR6][R126.64+0x30] ;  /* 0x000030067ef67981 */ /* 0x000ea4000c1e9900 */
[----:B------:R-:W-:Y:S02]  /*3e80*/  FFMA R244, R125, R244, R245 ;  /* 0x000000f47df47223 */ /* 0x000fe400000000f5 */
[----:B------:R-:W4:Y:S02]  /*3e90*/  LDG.E.CONSTANT R245, desc[UR6][R126.64+0x2c] ;  /* 0x00002c067ef57981 */ /* 0x000f24000c1e9900 */
[----:B------:R-:W-:Y:S02]  /*3ea0*/  FFMA R242, R128, R242, R244 ;  /* 0x000000f280f27223 */ /* 0x000fe400000000f4 */
[----:B------:R-:W3:Y:S04]  /*3eb0*/  LDG.E.CONSTANT R244, desc[UR6][R126.64+0x28] ;  /* 0x000028067ef47981 */ /* 0x000ee8000c1e9900 */
[----:B------:R-:W2:Y:S04]  /*3ec0*/  LDL R128, [R1+0x1c] ;  /* 0x00001c0001807983 */ /* 0x000ea80000100800 */
[----:B------:R-:W2:Y:S04]  /*3ed0*/  LDL R125, [R1+0x18] ;  /* 0x00001800017d7983 */ /* 0x000ea80000100800 */
[----:B------:R-:W2:Y:S04]  /*3ee0*/  LDG.E.CONSTANT R247, desc[UR6][R126.64+0x34] ;  /* 0x000034067ef77981 */ /* 0x000ea8000c1e9900 */
[----:B------:R-:W2:Y:S04]  /*3ef0*/  LDL R124, [R1+0x14] ;  /* 0x00001400017c7983 */ /* 0x000ea80000100800 */
[----:B------:R-:W2:Y:S04]  /*3f00*/  LDG.E.CONSTANT R248, desc[UR6][R126.64+0x38] ;  /* 0x000038067ef87981 */ /* 0x000ea8000c1e9900 */
[----:B------:R-:W2:Y:S04]  /*3f10*/  LDG.E.CONSTANT R251, desc[UR6][R126.64+0x44] ;  /* 0x000044067efb7981 */ /* 0x000ea8000c1e9900 */
[----:B------:R-:W2:Y:S01]  /*3f20*/  LDG.E.CONSTANT R252, desc[UR6][R126.64+0x48] ;  /* 0x000048067efc7981 */ /* 0x000ea2000c1e9900 */
[----:B---3--:R-:W-:-:S03]  /*3f30*/  FFMA R242, R123, R244, R242 ;  /* 0x000000f47bf27223 */ /* 0x008fc600000000f2 */
[----:B------:R-:W3:Y:S01]  /*3f40*/  LDL.LU R123, [R1+0x60] ;  /* 0x00006000017b7983 */ /* 0x000ee20000300800 */
[----:B----4-:R-:W-:-:S03]  /*3f50*/  FFMA R242, R240, R245, R242 ;  /* 0x000000f5f0f27223 */ /* 0x010fc600000000f2 */
[----:B------:R-:W4:Y:S01]  /*3f60*/  LDL R244, [R1+0x4] ;  /* 0x0000040001f47983 */ /* 0x000f220000100800 */
[----:B--2---:R-:W-:-:S03]  /*3f70*/  FFMA R242, R128, R246, R242 ;  /* 0x000000f680f27223 */ /* 0x004fc600000000f2 */
[----:B------:R-:W2:Y:S01]  /*3f80*/  LDL R245, [R1+0x8] ;  /* 0x0000080001f57983 */ /* 0x000ea20000100800 */
[----:B------:R-:W-:-:S03]  /*3f90*/  FFMA R242, R125, R247, R242 ;  /* 0x000000f77df27223 */ /* 0x000fc600000000f2 */
[----:B------:R-:W3:Y:S04]  /*3fa0*/  LDL R240, [R1] ;  /* 0x0000000001f07983 */ /* 0x000ee80000100800 */
[----:B------:R-:W3:Y:S04]  /*3fb0*/  LDL.LU R128, [R1+0x5c] ;  /* 0x00005c0001807983 */ /* 0x000ee80000300800 */
[----:B------:R-:W4:Y:S04]  /*3fc0*/  LDL R246, [R1+0xc] ;  /* 0x00000c0001f67983 */ /* 0x000f280000100800 */
[----:B------:R-:W3:Y:S04]  /*3fd0*/  LDL.LU R125, [R1+0x58] ;  /* 0x00005800017d7983 */ /* 0x000ee80000300800 */
[----:B------:R-:W2:Y:S01]  /*3fe0*/  LDL R247, [R1+0x10] ;  /* 0x0000100001f77983 */ /* 0x000ea20000100800 */
[----:B------:R-:W-:-:S03]  /*3ff0*/  FFMA R242, R124, R248, R242 ;  /* 0x000000f87cf27223 */ /* 0x000fc600000000f2 */
[----:B------:R-:W3:Y:S04]  /*4000*/  LDG.E.CONSTANT R248, desc[UR6][R126.64+0x60] ;  /* 0x000060067ef87981 */ /* 0x000ee8000c1e9900 */
[----:B------:R-:W3:Y:S01]  /*4010*/  LDL.LU R124, [R1+0x54] ;  /* 0x00005400017c7983 */ /* 0x000ee20000300800 */
[----:B--2---:R-:W-:-:S03]  /*4020*/  FFMA R242, R247, R249, R242 ;  /* 0x000000f9f7f27223 */ /* 0x004fc600000000f2 */
[----:B------:R-:W2:Y:S01]  /*4030*/  LDG.E.CONSTANT R247, desc[UR6][R126.64+0x5c] ;  /* 0x00005c067ef77981 */ /* 0x000ea2000c1e9900 */
[----:B----4-:R-:W-:-:S03]  /*4040*/  FFMA R242, R246, R250, R242 ;  /* 0x000000faf6f27223 */ /* 0x010fc600000000f2 */
[----:B------:R-:W4:Y:S01]  /*4050*/  LDG.E.CONSTANT R246, desc[UR6][R126.64+0x58] ;  /* 0x000058067ef67981 */ /* 0x000f22000c1e9900 */
[----:B------:R-:W-:-:S03]  /*4060*/  FFMA R242, R245, R251, R242 ;  /* 0x000000fbf5f27223 */ /* 0x000fc600000000f2 */
[----:B------:R-:W2:Y:S01]  /*4070*/  LDG.E.CONSTANT R245, desc[UR6][R126.64+0x54] ;  /* 0x000054067ef57981 */ /* 0x000ea2000c1e9900 */
[----:B------:R-:W-:-:S03]  /*4080*/  FFMA R252, R244, R252, R242 ;  /* 0x000000fcf4fc7223 */ /* 0x000fc600000000f2 */
[----:B------:R-:W3:Y:S04]  /*4090*/  LDG.E.CONSTANT R242, desc[UR6][R126.64+0x4c] ;  /* 0x00004c067ef27981 */ /* 0x000ee8000c1e9900 */
[----:B------:R-:W4:Y:S04]  /*40a0*/  LDG.E.CONSTANT R244, desc[UR6][R126.64+0x50] ;  /* 0x000050067ef47981 */ /* 0x000f28000c1e9900 */
[----:B------:R-:W2:Y:S04]  /*40b0*/  LDG.E.CONSTANT R249, desc[UR6][R126.64+0x64] ;  /* 0x000064067ef97981 */ /* 0x000ea8000c1e9900 */
[----:B------:R-:W2:Y:S04]  /*40c0*/  LDG.E.CONSTANT R250, desc[UR6][R126.64+0x68] ;  /* 0x000068067efa7981 */ /* 0x000ea8000c1e9900 */
[----:B------:R-:W2:Y:S01]  /*40d0*/  LDG.E.CONSTANT R251, desc[UR6][R126.64+0x6c] ;  /* 0x00006c067efb7981 */ /* 0x000ea2000c1e9900 */
[----:B---3--:R-:W-:-:S03]  /*40e0*/  FFMA R242, R240, R242, R252 ;  /* 0x000000f2f0f27223 */ /* 0x008fc600000000fc */
[----:B------:R-:W3:Y:S01]  /*40f0*/  LDG.E.CONSTANT R252, desc[UR6][R126.64+0x90] ;  /* 0x000090067efc7981 */ /* 0x000ee2000c1e9900 */
[----:B----45:R-:W-:-:S03]  /*4100*/  FFMA R242, R132, R244, R242 ;  /* 0x000000f484f27223 */ /* 0x030fc600000000f2 */
[----:B------:R-:W4:Y:S01]  /*4110*/  LDG.E.CONSTANT R244, desc[UR6][R126.64+0x74] ;  /* 0x000074067ef47981 */ /* 0x000f22000c1e9900 */
[----:B--2---:R-:W-:-:S03]  /*4120*/  FFMA R242, R133, R245, R242 ;  /* 0x000000f585f27223 */ /* 0x004fc600000000f2 */
[----:B------:R-:W2:Y:S01]  /*4130*/  LDG.E.CONSTANT R245, desc[UR6][R126.64+0x78] ;  /* 0x000078067ef57981 */ /* 0x000ea2000c1e9900 */
        /* <DEDUP_REMOVED lines=11> */
[----:B------:R-:W4:Y:S04]  /*41f0*/  LDG.E.CONSTANT R242, desc[UR6][R126.64+0x70] ;  /* 0x000070067ef27981 */ /* 0x000f28000c1e9900 */
[----:B------:R-:W3:Y:S01]  /*4200*/  LDL.LU R240, [R1+0x50] ;  /* 0x0000500001f07983 */ /* 0x000ee20000300800 */
[----:B----4-:R-:W-:-:S03]  /*4210*/  FFMA R242, R140, R242, R251 ;  /* 0x000000f28cf27223 */ /* 0x010fc600000000fb */
[----:B------:R-:W4:Y:S01]  /*4220*/  LDG.E.CONSTANT R251, desc[UR6][R126.64+0xb4] ;  /* 0x0000b4067efb7981 */ /* 0x000f22000c1e9900 */
[----:B------:R-:W-:-:S03]  /*4230*/  FFMA R242, R141, R244, R242 ;  /* 0x000000f48df27223 */ /* 0x000fc600000000f2 */
[----:B------:R-:W4:Y:S01]  /*4240*/  LDG.E.CONSTANT R244, desc[UR6][R126.64+0x98] ;  /* 0x000098067ef47981 */ /* 0x000f22000c1e9900 */
[----:B--2---:R-:W-:-:S03]  /*4250*/  FFMA R242, R142, R245, R242 ;  /* 0x000000f58ef27223 */ /* 0x004fc600000000f2 */
[----:B------:R-:W2:Y:S01]  /*4260*/  LDG.E.CONSTANT R245, desc[UR6][R126.64+0x9c] ;  /* 0x00009c067ef57981 */ /* 0x000ea2000c1e9900 */
[----:B---3--:R-:W-:-:S03]  /*4270*/  FFMA R242, R143, R246, R242 ;  /* 0x000000f68ff27223 */ /* 0x008fc600000000f2 */
        /* <DEDUP_REMOVED lines=10> */
[----:B------:R-:W4:Y:S02]  /*4320*/  LDG.E.CONSTANT R242, desc[UR6][R126.64+0x94] ;  /* 0x000094067ef27981 */ /* 0x000f24000c1e9900 */
[----:B----4-:R-:W-:Y:S02]  /*4330*/  FFMA R242, R149, R242, R252 ;  /* 0x000000f295f27223 */ /* 0x010fe400000000fc */
[----:B------:R-:W4:Y:S02]  /*4340*/  LDG.E.CONSTANT R252, desc[UR6][R126.64+0xd8] ;  /* 0x0000d8067efc7981 */ /* 0x000f24000c1e9900 */
[----:B------:R-:W-:Y:S02]  /*4350*/  FFMA R242, R150, R244, R242 ;  /* 0x000000f496f27223 */ /* 0x000fe400000000f2 */
[----:B------:R-:W4:Y:S02]  /*4360*/  LDG.E.CONSTANT R244, desc[UR6][R126.64+0xbc] ;  /* 0x0000bc067ef47981 */ /* 0x000f24000c1e9900 */
[----:B--2---:R-:W-:-:S02]  /*4370*/  FFMA R242, R151, R245, R242 ;  /* 0x000000f597f27223 */ /* 0x004fc400000000f2 */
[----:B------:R-:W2:Y:S02]  /*4380*/  LDG.E.CONSTANT R245, desc[UR6][R126.64+0xc0] ;  /* 0x0000c0067ef57981 */ /* 0x000ea4000c1e9900 */
        /* <DEDUP_REMOVED lines=155> */
[----:B------:R-:W4:Y:S04]  /*4d40*/  LDG.E.CONSTANT R242, desc[UR6][R126.64+0x1d8] ;  /* 0x0001d8067ef27981 */ /* 0x000f28000c1e9900 */
[----:B------:R-:W3:Y:S01]  /*4d50*/  LDG.E.CONSTANT R126, desc[UR6][R126.64+0x1fc] ;  /* 0x0001fc067e7e7981 */ /* 0x000ee2000c1e9900 */
[----:B----4-:R-:W-:-:S04]  /*4d60*/  FFMA R242, R230, R242, R251 ;  /* 0x000000f2e6f27223 */ /* 0x010fc800000000fb */
[----:B------:R-:W-:-:S04]  /*4d70*/  FFMA R242, R231, R244, R242 ;  /* 0x000000f4e7f27223 */ /* 0x000fc800000000f2 */
[----:B--2---:R-:W-:-:S04]  /*4d80*/  FFMA R242, R232, R245, R242 ;  /* 0x000000f5e8f27223 */ /* 0x004fc800000000f2 */
[----:B---3--:R-:W-:-:S04]  /*4d90*/  FFMA R242, R233, R246, R242 ;  /* 0x000000f6e9f27223 */ /* 0x008fc800000000f2 */
[----:B------:R-:W-:Y:S02]  /*4da0*/  FFMA R242, R234, R247, R242 ;  /* 0x000000f7eaf27223 */ /* 0x000fe400000000f2 */
[----:B------:R-:W0:Y:S02]  /*4db0*/  LDC.64 R246, c[0x0][0x390] ;  /* 0x0000e400fff67b82 */ /* 0x000e240000000a00 */
[----:B------:R-:W-:-:S04]  /*4dc0*/  FFMA R242, R235, R248, R242 ;  /* 0x000000f8ebf27223 */ /* 0x000fc800000000f2 */
[----:B------:R-:W-:-:S04]  /*4dd0*/  FFMA R242, R236, R249, R242 ;  /* 0x000000f9ecf27223 */ /* 0x000fc800000000f2 */
[----:B------:R-:W-:-:S04]  /*4de0*/  FFMA R242, R237, R250, R242 ;  /* 0x000000faedf27223 */ /* 0x000fc800000000f2 */
[----:B------:R-:W-:-:S04]  /*4df0*/  FFMA R242, R238, R252, R242 ;  /* 0x000000fceef27223 */ /* 0x000fc800000000f2 */
[----:B------:R-:W-:-:S04]  /*4e00*/  FFMA R126, R131, R126, R242 ;  /* 0x0000007e837e7223 */ /* 0x000fc800000000f2 */
[----:B------:R-:W-:-:S05]  /*4e10*/  FMUL R252, R126, UR4 ;  /* 0x000000047efc7c20 */ /* 0x000fca0008400000 */
[----:B------:R-:W-:-:S05]  /*4e20*/  FMNMX R242, R252, R243, !PT ;  /* 0x000000f3fcf27209 */ /* 0x000fca0007800000 */
[----:B------:R-:W-:Y:S01]  /*4e30*/  FADD R251, -R242, R243 ;  /* 0x000000f3f2fb7221 */ /* 0x000fe20000000100 */
[----:B------:R-:W-:Y:S01]  /*4e40*/  MOV R243, 0x3bbb989d ;  /* 0x3bbb989d00f37802 */ /* 0x000fe20000000f00 */
[----:B------:R-:W-:Y:S01]  /*4e50*/  FADD R252, R252, -R242 ;  /* 0x800000f2fcfc7221 */ /* 0x000fe20000000000 */
[----:B------:R-:W-:-:S03]  /*4e60*/  MOV R126, 0x437c0000 ;  /* 0x437c0000007e7802 */ /* 0x000fc60000000f00 */
[-C--:B------:R-:W-:Y:S01]  /*4e70*/  FFMA.SAT R250, R251, R243.reuse, 0.5 ;  /* 0x3f000000fbfa7423 */ /* 0x080fe200000020f3 */
[----:B------:R-:W-:-:S04]  /*4e80*/  FFMA.SAT R243, R252, R243, 0.5 ;  /* 0x3f000000fcf37423 */ /* 0x000fc800000020f3 */
[----:B------:R-:W-:-:S04]  /*4e90*/  FFMA.RM R243, R243, R126, 12582913 ;  /* 0x4b400001f3f37423 */ /* 0x000fc8000000407e */
[----:B------:R-:W-:-:S04]  /*4ea0*/  FADD R244, R243, -12583039 ;  /* 0xcb40007ff3f47421 */ /* 0x000fc80000000000 */
[----:B------:R-:W-:-:S04]  /*4eb0*/  FFMA R244, R252, 1.4426950216293334961, -R244 ;  /* 0x3fb8aa3bfcf47823 */ /* 0x000fc800000008f4 */
[----:B------:R-:W-:Y:S01]  /*4ec0*/  FFMA R252, R252, 1.925963033500011079e-08, R244 ;  /* 0x32a57060fcfc7823 */ /* 0x000fe200000000f4 */
[----:B------:R-:W-:-:S05]  /*4ed0*/  FFMA.RM R250, R250, R126, 12582913 ;  /* 0x4b400001fafa7423 */ /* 0x000fca000000407e */
[----:B------:R-:W1:Y:S01]  /*4ee0*/  MUFU.EX2 R252, R252 ;  /* 0x000000fc00fc7308 */ /* 0x000e620000000800 */
[----:B------:R-:W-:Y:S01]  /*4ef0*/  FADD R245, R250, -12583039 ;  /* 0xcb40007ffaf57421 */ /* 0x000fe20000000000 */
[----:B------:R-:W-:Y:S01]  /*4f00*/  SHF.L.U32 R243, R243, 0x17, RZ ;  /* 0x00000017f3f37819 */ /* 0x000fe200000006ff */
[----:B0-----:R-:W-:-:S04]  /*4f10*/  IMAD.WIDE.U32 R126, R241, 0x4, R246 ;  /* 0x00000004f17e7825 */ /* 0x001fc800078e00f6 */
[C---:B------:R-:W-:Y:S01]  /*4f20*/  FFMA R245, R251.reuse, 1.4426950216293334961, -R245 ;  /* 0x3fb8aa3bfbf57823 */ /* 0x040fe200000008f5 */
[----:B------:R-:W2:Y:S03]  /*4f30*/  LDG.E.CONSTANT R244, desc[UR6][R126.64+0x1fc] ;  /* 0x0001fc067ef47981 */ /* 0x000ea6000c1e9900 */
[----:B------:R-:W-:Y:S02]  /*4f40*/  FFMA R251, R251, 1.925963033500011079e-08, R245 ;  /* 0x32a57060fbfb7823 */ /* 0x000fe400000000f5 */
[----:B------:R-:W3:Y:S04]  /*4f50*/  LDG.E.CONSTANT R245, desc[UR6][R126.64] ;  /* 0x000000067ef57981 */ /* 0x000ee8000c1e9900 */
[----:B------:R-:W4:Y:S01]  /*4f60*/  LDG.E.CONSTANT R246, desc[UR6][R126.64+0x4] ;  /* 0x000004067ef67981 */ /* 0x000f22000c1e9900 */
[----:B-1----:R-:W-:-:S03]  /*4f70*/  FMUL R243, R243, R252 ;  /* 0x000000fcf3f37220 */ /* 0x002fc60000400000 */
        /* <DEDUP_REMOVED lines=14> */
[C---:B------:R-:W-:Y:S01]  /*5060*/  FMUL R252, R243.reuse, R252 ;  /* 0x000000fcf3fc7220 */ /* 0x040fe20000400000 */
        /* <DEDUP_REMOVED lines=15> */
[C---:B------:R-:W-:Y:S02]  /*5160*/  FFMA R111, R250.reuse, R111, R251 ;  /* 0x0000006ffa6f7223 */ /* 0x040fe400000000fb */
        /* <DEDUP_REMOVED lines=335> */
[----:B------:R-:W-:-:S04]  /*6660*/  IADD3 R240, PT, PT, R240, 0x1, RZ ;  /* 0x00000001f0f07810 */ /* 0x000fc80007ffe0ff */
[----:B------:R-:W-:Y:S01]  /*6670*/  ISETP.NE.AND P0, PT, R240, 0x1, PT ;  /* 0x00000001f000780c */ /* 0x000fe20003f05270 */
[----:B------:R-:W-:Y:S01]  /*6680*/  FMUL R251, R243, R251 ;  /* 0x000000fbf3fb7220 */ /* 0x000fe20000400000 */
[C---:B------:R-:W-:Y:S01]  /*6690*/  FFMA R239, R250.reuse, R239, R243 ;  /* 0x000000effaef7223 */ /* 0x040fe200000000f3 */
[----:B------:R-:W-:Y:S02]  /*66a0*/  IADD3 R241, PT, PT, R241, 0x80, RZ ;  /* 0x00000080f1f17810 */ /* 0x000fe40007ffe0ff */
[C---:B------:R-:W-:Y:S01]  /*66b0*/  FFMA R128, R250.reuse, R128, R251 ;  /* 0x00000080fa807223 */ /* 0x040fe200000000fb */
        /* <DEDUP_REMOVED lines=13> */
[----:B------:R-:W-:Y:S01]  /*6790*/  FMUL R126, R243, R126 ;  /* 0x0000007ef37e7220 */ /* 0x000fe20000400000 */
[----:B------:R-:W-:Y:S01]  /*67a0*/  FFMA R125, R250, R125, R252 ;  /* 0x0000007dfa7d7223 */ /* 0x000fe200000000fc */
[----:B------:R-:W-:-:S02]  /*67b0*/  MOV R243, R242 ;  /* 0x000000f200f37202 */ /* 0x000fc40000000f00 */
[----:B------:R-:W-:Y:S01]  /*67c0*/  FFMA R124, R250, R124, R126 ;  /* 0x0000007cfa7c7223 */ /* 0x000fe2000000007e */
[----:B------:R-:W-:Y:S06]  /*67d0*/  @P0 BRA `(.L_x_4) ;  /* 0xffffffd000f00947 */ /* 0x000fec000383ffff */
.L_x_3:
[----:B------:R-:W-:Y:S05]  /*67e0*/  BSYNC.RECONVERGENT B0 ;  /* 0x0000000000007941 */ /* 0x000fea0003800200 */
.L_x_2:
[----:B------:R-:W0:Y:S01]  /*67f0*/  S2R R242, SR_TID.X ;  /* 0x0000000000f27919 */ /* 0x000e220000002100 */
[----:B------:R-:W0:Y:S01]  /*6800*/  LDC R127, c[0x0][0x360] ;  /* 0x0000d800ff7f7b82 */ /* 0x000e220000000800 */
[----:B------:R-:W-:Y:S01]  /*6810*/  IADD3 R126, PT, PT, R239, 0x1800000, RZ ;  /* 0x01800000ef7e7810 */ /* 0x000fe20007ffe0ff */
[----:B------:R-:W-:Y:S03]  /*6820*/  BSSY.RECONVERGENT B0, `(.L_x_5) ;  /* 0x000000d000007945 */ /* 0x000fe60003800200 */
[----:B------:R-:W-:-:S04]  /*6830*/  LOP3.LUT R126, R126, 0x7f800000, RZ, 0xc0, !PT ;  /* 0x7f8000007e7e7812 */ /* 0x000fc800078ec0ff */
[----:B------:R-:W-:Y:S01]  /*6840*/  ISETP.GT.U32.AND P0, PT, R126, 0x1ffffff, PT ;  /* 0x01ffffff7e00780c */ /* 0x000fe20003f04070 */
[----:B0-----:R-:W-:-:S05]  /*6850*/  IMAD R126, R127, UR5, R242 ;  /* 0x000000057f7e7c24 */ /* 0x001fca000f8e02f2 */
[----:B-----5:R-:W-:-:S07]  /*6860*/  SHF.L.U32 R135, R126, 0x7, RZ ;  /* 0x000000077e877819 */ /* 0x020fce00000006ff */
[----:B------:R-:W-:Y:S05]  /*6870*/  @P0 BRA `(.L_x_6) ;  /* 0x00000000000c0947 */ /* 0x000fea0003800000 */
[----:B------:R-:W-:-:S07]  /*6880*/  MOV R136, 0x68a0 ;  /* 0x000068a000887802 */ /* 0x000fce0000000f00 */
[----:B------:R-:W-:Y:S05]  /*6890*/  CALL.REL.NOINC `($__internal_0_$__cuda_sm20_rcp_rn_f32_slowpath) ;  /* 0x0000001000247944 */ /* 0x000fea0003c00000 */
[----:B------:R-:W-:Y:S05]  /*68a0*/  BRA `(.L_x_7) ;  /* 0x0000000000107947 */ /* 0x000fea0003800000 */
.L_x_6:
[----:B------:R-:W0:Y:S02]  /*68b0*/  MUFU.RCP R126, R239 ;  /* 0x000000ef007e7308 */ /* 0x000e240000001000 */
[----:B0-----:R-:W-:-:S04]  /*68c0*/  FFMA R127, R126, R239, -1 ;  /* 0xbf8000007e7f7423 */ /* 0x001fc800000000ef */
[----:B------:R-:W-:-:S04]  /*68d0*/  FADD.FTZ R127, -R127, -RZ ;  /* 0x800000ff7f7f7221 */ /* 0x000fc80000010100 */
[----:B------:R-:W-:-:S07]  /*68e0*/  FFMA R131, R126, R127, R126 ;  /* 0x0000007f7e837223 */ /* 0x000fce000000007e */
.L_x_7:
[----:B------:R-:W-:Y:S05]  /*68f0*/  BSYNC.RECONVERGENT B0 ;  /* 0x0000000000007941 */ /* 0x000fea0003800200 */
.L_x_5:
[----:B------:R-:W0:Y:S01]  /*6900*/  LDC.64 R126, c[0x0][0x3a8] ;  /* 0x0000ea00ff7e7b82 */ /* 0x000e220000000a00 */
[C---:B------:R-:W-:Y:S01]  /*6910*/  FMUL R133, R131.reuse, R130 ;  /* 0x0000008283857220 */ /* 0x040fe20000400000 */
        /* <DEDUP_REMOVED lines=21> */
[----:B------:R-:W-:Y:S01]  /*6a70*/  FMUL R155, R131, R100 ;  /* 0x00000064839b7220 */ /* 0x000fe20000400000 */
[----:B0-----:R-:W-:-:S04]  /*6a80*/  IMAD.WIDE R126, R135, 0x4, R126 ;  /* 0x00000004877e7825 */ /* 0x001fc800078e027e */
        /* <DEDUP_REMOVED lines=105> */
[----:B------:R-:W-:Y:S04]  /*7120*/  STG.E desc[UR6][R126.64], R133 ;  /* 0x000000857e007986 */ /* 0x000fe8000c101906 */
        /* <DEDUP_REMOVED lines=126> */
[----:B------:R-:W-:Y:S01]  /*7910*/  STG.E desc[UR6][R126.64+0x1fc], R131 ;  /* 0x0001fc837e007986 */ /* 0x000fe2000c101906 */
[----:B------:R-:W-:Y:S05]  /*7920*/  EXIT ;  /* 0x000000000000794d */ /* 0x000fea0003800000 */
        .weak           $__internal_0_$__cuda_sm20_rcp_rn_f32_slowpath
        .type           $__internal_0_$__cuda_sm20_rcp_rn_f32_slowpath,@function
        .size           $__internal_0_$__cuda_sm20_rcp_rn_f32_slowpath,(.L_x_26 - $__internal_0_$__cuda_sm20_rcp_rn_f32_slowpath)
$__internal_0_$__cuda_sm20_rcp_rn_f32_slowpath:
[----:B------:R-:W-:Y:S01]  /*7930*/  SHF.L.U32 R126, R239, 0x1, RZ ;  /* 0x00000001ef7e7819 */ /* 0x000fe200000006ff */
[----:B------:R-:W-:Y:S03]  /*7940*/  BSSY.RECONVERGENT B1, `(.L_x_8) ;  /* 0x0000030000017945 */ /* 0x000fe60003800200 */
[----:B------:R-:W-:-:S04]  /*7950*/  SHF.R.U32.HI R133, RZ, 0x18, R126 ;  /* 0x00000018ff857819 */ /* 0x000fc8000001167e */
[----:B------:R-:W-:-:S13]  /*7960*/  ISETP.NE.U32.AND P0, PT, R133, RZ, PT ;  /* 0x000000ff8500720c */ /* 0x000fda0003f05070 */
[----:B------:R-:W-:Y:S05]  /*7970*/  @P0 BRA `(.L_x_9) ;  /* 0x0000000000280947 */ /* 0x000fea0003800000 */
[----:B------:R-:W-:-:S04]  /*7980*/  SHF.L.U32 R126, R239, 0x1, RZ ;  /* 0x00000001ef7e7819 */ /* 0x000fc800000006ff */
[----:B------:R-:W-:-:S13]  /*7990*/  ISETP.NE.AND P0, PT, R126, RZ, PT ;  /* 0x000000ff7e00720c */ /* 0x000fda0003f05270 */
[----:B------:R-:W-:Y:S01]  /*79a0*/  @P0 FFMA R131, R239, 1.84467440737095516160e+19, RZ ;  /* 0x5f800000ef830823 */ /* 0x000fe200000000ff */
[----:B------:R-:W-:Y:S08]  /*79b0*/  @!P0 MUFU.RCP R127, R239 ;  /* 0x000000ef007f8308 */ /* 0x000ff00000001000 */
[----:B------:R-:W0:Y:S02]  /*79c0*/  @P0 MUFU.RCP R126, R131 ;  /* 0x00000083007e0308 */ /* 0x000e240000001000 */
[----:B0-----:R-:W-:-:S04]  /*79d0*/  @P0 FFMA R132, R131, R126, -1 ;  /* 0xbf80000083840423 */ /* 0x001fc8000000007e */
[----:B------:R-:W-:-:S04]  /*79e0*/  @P0 FADD.FTZ R133, -R132, -RZ ;  /* 0x800000ff84850221 */ /* 0x000fc80000010100 */
[----:B------:R-:W-:-:S04]  /*79f0*/  @P0 FFMA R126, R126, R133, R126 ;  /* 0x000000857e7e0223 */ /* 0x000fc8000000007e */
[----:B------:R-:W-:Y:S01]  /*7a00*/  @P0 FFMA R127, R126, 1.84467440737095516160e+19, RZ ;  /* 0x5f8000007e7f0823 */ /* 0x000fe200000000ff */
[----:B------:R-:W-:Y:S06]  /*7a10*/  BRA `(.L_x_10) ;  /* 0x0000000000887947 */ /* 0x000fec0003800000 */
.L_x_9:
[----:B------:R-:W-:-:S04]  /*7a20*/  IADD3 R137, PT, PT, R133, -0xfd, RZ ;  /* 0xffffff0385897810 */ /* 0x000fc80007ffe0ff */
[----:B------:R-:W-:-:S13]  /*7a30*/  ISETP.GT.U32.AND P0, PT, R137, 0x1, PT ;  /* 0x000000018900780c */ /* 0x000fda0003f04070 */
[----:B------:R-:W-:Y:S05]  /*7a40*/  @P0 BRA `(.L_x_11) ;  /* 0x0000000000780947 */ /* 0x000fea0003800000 */
[----:B------:R-:W-:Y:S02]  /*7a50*/  LOP3.LUT R126, R239, 0x7fffff, RZ, 0xc0, !PT ;  /* 0x007fffffef7e7812 */ /* 0x000fe400078ec0ff */
[----:B------:R-:W-:Y:S02]  /*7a60*/  MOV R134, 0x3 ;  /* 0x0000000300867802 */ /* 0x000fe40000000f00 */
[----:B------:R-:W-:Y:S02]  /*7a70*/  LOP3.LUT R126, R126, 0x3f800000, RZ, 0xfc, !PT ;  /* 0x3f8000007e7e7812 */ /* 0x000fe400078efcff */
[----:B------:R-:W-:Y:S02]  /*7a80*/  SHF.L.U32 R134, R134, R137, RZ ;  /* 0x0000008986867219 */ /* 0x000fe400000006ff */
[----:B------:R-:W0:Y:S02]  /*7a90*/  MUFU.RCP R127, R126 ;  /* 0x0000007e007f7308 */ /* 0x000e240000001000 */
[----:B0-----:R-:W-:-:S04]  /*7aa0*/  FFMA R131, R126, R127, -1 ;  /* 0xbf8000007e837423 */ /* 0x001fc8000000007f */
[----:B------:R-:W-:-:S04]  /*7ab0*/  FADD.FTZ R132, -R131, -RZ ;  /* 0x800000ff83847221 */ /* 0x000fc80000010100 */
[CCC-:B------:R-:W-:Y:S01]  /*7ac0*/  FFMA.RM R131, R127.reuse, R132.reuse, R127.reuse ;  /* 0x000000847f837223 */ /* 0x1c0fe2000000407f */
[----:B------:R-:W-:-:S04]  /*7ad0*/  FFMA.RP R132, R127, R132, R127 ;  /* 0x000000847f847223 */ /* 0x000fc8000000807f */
[C---:B------:R-:W-:Y:S02]  /*7ae0*/  LOP3.LUT R127, R131.reuse, 0x7fffff, RZ, 0xc0, !PT ;  /* 0x007fffff837f7812 */ /* 0x040fe400078ec0ff */
[----:B------:R-:W-:Y:S02]  /*7af0*/  FSETP.NEU.FTZ.AND P0, PT, R131, R132, PT ;  /* 0x000000848300720b */ /* 0x000fe40003f1d000 */
[----:B------:R-:W-:Y:S02]  /*7b00*/  LOP3.LUT R127, R127, 0x800000, RZ, 0xfc, !PT ;  /* 0x008000007f7f7812 */ /* 0x000fe400078efcff */
[----:B------:R-:W-:Y:S02]  /*7b10*/  SEL R131, RZ, 0xffffffff, !P0 ;  /* 0xffffffffff837807 */ /* 0x000fe40004000000 */
[----:B------:R-:W-:Y:S02]  /*7b20*/  LOP3.LUT R134, R134, R127, RZ, 0xc0, !PT ;  /* 0x0000007f86867212 */ /* 0x000fe400078ec0ff */
[----:B------:R-:W-:-:S02]  /*7b30*/  IADD3 R126, PT, PT, -R131, RZ, RZ ;  /* 0x000000ff837e7210 */ /* 0x000fc40007ffe1ff */
[-C--:B------:R-:W-:Y:S02]  /*7b40*/  SHF.R.U32.HI R134, RZ, R137.reuse, R134 ;  /* 0x00000089ff867219 */ /* 0x080fe40000011686 */
[----:B------:R-:W-:Y:S02]  /*7b50*/  LOP3.LUT P1, RZ, R126, R137, R127, 0xf8, !PT ;  /* 0x000000897eff7212 */ /* 0x000fe4000782f87f */
[C---:B------:R-:W-:Y:S02]  /*7b60*/  LOP3.LUT P0, RZ, R134.reuse, 0x1, RZ, 0xc0, !PT ;  /* 0x0000000186ff7812 */ /* 0x040fe4000780c0ff */
[----:B------:R-:W-:-:S04]  /*7b70*/  LOP3.LUT P2, RZ, R134, 0x2, RZ, 0xc0, !PT ;  /* 0x0000000286ff7812 */ /* 0x000fc8000784c0ff */
[----:B------:R-:W-:Y:S02]  /*7b80*/  PLOP3.LUT P0, PT, P0, P1, P2, 0xe0, 0x0 ;  /* 0x000000000000781c */ /* 0x000fe40000703c20 */
[----:B------:R-:W-:Y:S02]  /*7b90*/  LOP3.LUT P1, RZ, R239, 0x7fffff, RZ, 0xc0, !PT ;  /* 0x007fffffefff7812 */ /* 0x000fe4000782c0ff */
[----:B------:R-:W-:-:S04]  /*7ba0*/  SEL R126, RZ, 0x1, !P0 ;  /* 0x00000001ff7e7807 */ /* 0x000fc80004000000 */
[----:B------:R-:W-:-:S04]  /*7bb0*/  IADD3 R126, PT, PT, -R126, RZ, RZ ;  /* 0x000000ff7e7e7210 */ /* 0x000fc80007ffe1ff */
[----:B------:R-:W-:Y:S02]  /*7bc0*/  ISETP.GE.AND P0, PT, R126, RZ, PT ;  /* 0x000000ff7e00720c */ /* 0x000fe40003f06270 */
[----:B------:R-:W-:-:S04]  /*7bd0*/  IADD3 R126, PT, PT, R133, -0xfc, RZ ;  /* 0xffffff04857e7810 */ /* 0x000fc80007ffe0ff */
[----:B------:R-:W-:-:S07]  /*7be0*/  SHF.R.U32.HI R126, RZ, R126, R127 ;  /* 0x0000007eff7e7219 */ /* 0x000fce000001167f */
[----:B------:R-:W-:-:S04]  /*7bf0*/  @!P0 IADD3 R126, PT, PT, R126, 0x1, RZ ;  /* 0x000000017e7e8810 */ /* 0x000fc80007ffe0ff */
[----:B------:R-:W-:-:S04]  /*7c00*/  @!P1 SHF.L.U32 R126, R126, 0x1, RZ ;  /* 0x000000017e7e9819 */ /* 0x000fc800000006ff */
[----:B------:R-:W-:Y:S01]  /*7c10*/  LOP3.LUT R127, R126, 0x80000000, R239, 0xf8, !PT ;  /* 0x800000007e7f7812 */ /* 0x000fe200078ef8ef */
[----:B------:R-:W-:Y:S06]  /*7c20*/  BRA `(.L_x_10) ;  /* 0x0000000000047947 */ /* 0x000fec0003800000 */
.L_x_11:
[----:B------:R0:W1:Y:S02]  /*7c30*/  MUFU.RCP R127, R239 ;  /* 0x000000ef007f7308 */ /* 0x0000640000001000 */
.L_x_10:
[----:B------:R-:W-:Y:S05]  /*7c40*/  BSYNC.RECONVERGENT B1 ;  /* 0x0000000000017941 */ /* 0x000fea0003800200 */
.L_x_8:
[----:B-1----:R-:W-:Y:S01]  /*7c50*/  MOV R131, R127 ;  /* 0x0000007f00837202 */ /* 0x002fe20000000f00 */
[----:B------:R-:W-:Y:S01]  /*7c60*/  HFMA2 R127, -RZ, RZ, 0, 0 ;  /* 0x00000000ff7f7431 */ /* 0x000fe200000001ff */
[----:B------:R-:W-:-:S04]  /*7c70*/  MOV R126, R136 ;  /* 0x00000088007e7202 */ /* 0x000fc80000000f00 */
[----:B0-----:R-:W-:Y:S05]  /*7c80*/  RET.REL.NODEC R126 `(_Z19attention_only_loopPKfS0_S0_S0_S0_Pfiif) ;  /* 0xffffff807edc7950 */ /* 0x001fea0003c3ffff */
.L_x_12:
[----:B------:R-:W-:-:S00]  /*7c90*/  BRA `(.L_x_12) ;  /* 0xfffffffc00fc7947 */ /* 0x000fc0000383ffff */
[----:B------:R-:W-:-:S00]  /*7ca0*/  NOP ;  /* 0x0000000000007918 */ /* 0x000fc00000000000 */
        /* <DEDUP_REMOVED lines=13> */
.L_x_26:


//--------------------- .text._Z23attention_only_loopfreePKfS0_S0_S0_S0_Pfiif --------------------------
	.section	.text._Z23attention_only_loopfreePKfS0_S0_S0_S0_Pfiif,"ax",@progbits
	.align	128
        .global         _Z23attention_only_loopfreePKfS0_S0_S0_S0_Pfiif
        .type           _Z23attention_only_loopfreePKfS0_S0_S0_S0_Pfiif,@function
        .size           _Z23attention_only_loopfreePKfS0_S0_S0_S0_Pfiif,(.L_x_27 - _Z23attention_only_loopfreePKfS0_S0_S0_S0_Pfiif)
        .other          _Z23attention_only_loopfreePKfS0_S0_S0_S0_Pfiif,@"STO_CUDA_ENTRY STV_DEFAULT"
_Z23attention_only_loopfreePKfS0_S0_S0_S0_Pfiif:
.text._Z23attention_only_loopfreePKfS0_S0_S0_S0_Pfiif:
[----:B------:R-:W0:Y:S08]  /*0000*/  LDC R1, c[0x0][0x37c] ;  /* 0x0000df00ff017b82 */ /* 0x000e300000000800 */
[----:B------:R-:W1:Y:S01]  /*0010*/  S2UR UR15, SR_CTAID.X ;  /* 0x00000000000f79c3 */ /* 0x000e620000002500 */
[----:B------:R-:W1:Y:S01]  /*0020*/  LDCU UR4, c[0x0][0x3b0] ;  /* 0x00007600ff0477ac */ /* 0x000e620008000800 */
[----:B0-----:R-:W-:Y:S01]  /*0030*/  IADD3 R1, PT, PT, R1, -0x40, RZ ;  /* 0xffffffc001017810 */ /* 0x001fe20007ffe0ff */
[----:B-1----:R-:W-:-:S06]  /*0040*/  UISETP.GE.AND UP0, UPT, UR15, UR4, UPT ;  /* 0x000000040f00728c */ /* 0x002fcc000bf06270 */
[----:B------:R-:W-:-:S13]  /*0050*/  PLOP3.LUT P0, PT, PT, PT, UP0, 0x80, 0x8 ;  /* 0x000000000008781c */ /* 0x000fda0003f0f008 */
[----:B------:R-:W-:Y:S05]  /*0060*/  @P0 EXIT ;  /* 0x000000000000094d */ /* 0x000fea0003800000 */
[----:B------:R-:W0:Y:S01]  /*0070*/  LDCU.64 UR4, c[0x0][0x380] ;  /* 0x00007000ff0477ac */ /* 0x000e220008000a00 */
[----:B------:R-:W1:Y:S01]  /*0080*/  LDCU.64 UR16, c[0x0][0x358] ;  /* 0x00006b00ff1077ac */ /* 0x000e620008000a00 */
[----:B------:R-:W-:Y:S01]  /*0090*/  USHF.L.U32 UR6, UR15, 0x7, URZ ;  /* 0x000000070f067899 */ /* 0x000fe200080006ff */
[----:B------:R-:W2:Y:S01]  /*00a0*/  LDCU UR14, c[0x0][0x3b4] ;  /* 0x00007680ff0e77ac */ /* 0x000ea20008000800 */
[----:B------:R-:W3:Y:S02]  /*00b0*/  LDCU UR18, c[0x0][0x3b8] ;  /* 0x00007700ff1277ac */ /* 0x000ee40008000800 */
[----:B0-----:R-:W-:-:S06]  /*00c0*/  UIMAD.WIDE.U32 UR4, UR6, 0x4, UR4 ;  /* 0x00000004060478a5 */ /* 0x001fcc000f8e0004 */
[----:B------:R-:W-:Y:S02]  /*00d0*/  MOV R2, UR4 ;  /* 0x0000000400027c02 */ /* 0x000fe40008000f00 */
[----:B------:R-:W-:-:S05]  /*00e0*/  MOV R3, UR5 ;  /* 0x0000000500037c02 */ /* 0x000fca0008000f00 */
[----:B-1----:R-:W4:Y:S04]  /*00f0*/  LDG.E.CONSTANT R22, desc[UR16][R2.64] ;  /* 0x0000001002167981 */ /* 0x002f28000c1e9900 */
[----:B------:R-:W3:Y:S04]  /*0100*/  LDG.E.CONSTANT R21, desc[UR16][R2.64+0x4] ;  /* 0x0000041002157981 */ /* 0x000ee8000c1e9900 */
        /* <DEDUP_REMOVED lines=17> */
[----:B------:R-:W3:Y:S01]  /*0220*/  LDG.E.CONSTANT R13, desc[UR16][R2.64+0x24] ;  /* 0x00002410020d7981 */ /* 0x000ee2000c1e9900 */
[----:B------:R-:W0:Y:S01]  /*0230*/  S2R R102, SR_TID.X ;  /* 0x0000000000667919 */ /* 0x000e220000002100 */
[----:B------:R-:W-:Y:S01]  /*0240*/  BSSY.RECONVERGENT B0, `(.L_x_13) ;  /* 0x0000382000007945 */ /* 0x000fe20003800200 */
        /* <DEDUP_REMOVED lines=27> */
[----:B0-----:R-:W-:-:S03]  /*0400*/  MOV R240, R102 ;  /* 0x0000006600f07202 */ /* 0x001fc60000000f00 */
[----:B------:R-:W5:Y:S01]  /*0410*/  LDG.E.CONSTANT R138, desc[UR16][R2.64+0x44] ;  /* 0x00004410028a7981 */ /* 0x000f62000c1e9900 */
[----:B--2---:R-:W-:-:S03]  /*0420*/  ISETP.GE.AND P0, PT, R240, UR14, PT ;  /* 0x0000000ef0007c0c */ /* 0x004fc6000bf06270 */
[----:B------:R-:W5:Y:S01]  /*0430*/  LDG.E.CONSTANT R139, desc[UR16][R2.64+0x48] ;  /* 0x00004810028b7981 */ /* 0x000f62000c1e9900 */
[----:B------:R-:W-:Y:S02]  /*0440*/  CS2R R60, SRZ ;  /* 0x00000000003c7805 */ /* 0x000fe4000001ff00 */
[----:B------:R-:W-:Y:S02]  /*0450*/  CS2R R58, SRZ ;  /* 0x00000000003a7805 */ /* 0x000fe4000001ff00 */
[----:B------:R-:W-:Y:S01]  /*0460*/  CS2R R56, SRZ ;  /* 0x0000000000387805 */ /* 0x000fe2000001ff00 */
[----:B------:R-:W5:Y:S01]  /*0470*/  LDG.E.CONSTANT R140, desc[UR16][R2.64+0x4c] ;  /* 0x00004c10028c7981 */ /* 0x000f62000c1e9900 */
[----:B------:R-:W-:Y:S02]  /*0480*/  CS2R R54, SRZ ;  /* 0x0000000000367805 */ /* 0x000fe4000001ff00 */
[----:B------:R-:W-:Y:S02]  /*0490*/  CS2R R66, SRZ ;  /* 0x0000000000427805 */ /* 0x000fe4000001ff00 */
[----:B------:R-:W-:Y:S01]  /*04a0*/  CS2R R64, SRZ ;  /* 0x0000000000407805 */ /* 0x000fe2000001ff00 */
[----:B------:R-:W5:Y:S01]  /*04b0*/  LDG.E.CONSTANT R141, desc[UR16][R2.64+0x50] ;  /* 0x00005010028d7981 */ /* 0x000f62000c1e9900 */
[----:B------:R-:W-:-:S02]  /*04c0*/  CS2R R62, SRZ ;  /* 0x00000000003e7805 */ /* 0x000fc4000001ff00 */
[----:B------:R-:W-:Y:S02]  /*04d0*/  CS2R R128, SRZ ;  /* 0x0000000000807805 */ /* 0x000fe4000001ff00 */
[----:B------:R-:W-:Y:S01]  /*04e0*/  MOV R130, RZ ;  /* 0x000000ff00827202 */ /* 0x000fe20000000f00 */
[----:B------:R-:W5:Y:S01]  /*04f0*/  LDG.E.CONSTANT R142, desc[UR16][R2.64+0x54] ;  /* 0x00005410028e7981 */ /* 0x000f62000c1e9900 */
[----:B------:R-:W-:Y:S02]  /*0500*/  CS2R R68, SRZ ;  /* 0x0000000000447805 */ /* 0x000fe4000001ff00 */
[----:B------:R-:W-:Y:S02]  /*0510*/  CS2R R70, SRZ ;  /* 0x0000000000467805 */ /* 0x000fe4000001ff00 */
[----:B------:R-:W-:Y:S01]  /*0520*/  CS2R R72, SRZ ;  /* 0x0000000000487805 */ /* 0x000fe2000001ff00 */
[----:B------:R-:W5:Y:S01]  /*0530*/  LDG.E.CONSTANT R143, desc[UR16][R2.64+0x58] ;  /* 0x00005810028f7981 */ /* 0x000f62000c1e9900 */
[----:B------:R-:W-:-:S02]  /*0540*/  CS2R R74, SRZ ;  /* 0x00000000004a7805 */ /* 0x000fc4000001ff00 */
        /* <DEDUP_REMOVED lines=28> */
[----:B------:R-:W-:Y:S01]  /*0710*/  CS2R R118, SRZ ;  /* 0x0000000000767805 */ /* 0x000fe2000001ff00 */
        /* <DEDUP_REMOVED lines=34> */
[----:B----4-:R-:W-:Y:S04]  /*0940*/  STL [R1+0x24], R22 ;  /* 0x0000241601007387 */ /* 0x010fe80000100800 */
[----:B---3--:R-:W-:Y:S04]  /*0950*/  STL [R1+0x20], R21 ;  /* 0x0000201501007387 */ /* 0x008fe80000100800 */
[----:B------:R0:W-:Y:S04]  /*0960*/  STL [R1+0x1c], R20 ;  /* 0x00001c1401007387 */ /* 0x0001e80000100800 */
[----:B------:R-:W-:Y:S04]  /*0970*/  STL [R1+0x18], R19 ;  /* 0x0000181301007387 */ /* 0x000fe80000100800 */
[----:B------:R1:W-:Y:S04]  /*0980*/  STL [R1+0x14], R18 ;  /* 0x0000141201007387 */ /* 0x0003e80000100800 */
[----:B------:R-:W-:Y:S04]  /*0990*/  STL [R1+0x10], R17 ;  /* 0x0000101101007387 */ /* 0x000fe80000100800 */
[----:B------:R2:W-:Y:S01]  /*09a0*/  STL [R1+0xc], R16 ;  /* 0x00000c1001007387 */ /* 0x0005e20000100800 */
[----:B------:R-:W-:-:S03]  /*09b0*/  R2UR UR13, R12 ;  /* 0x000000000c0d72ca */ /* 0x000fc600000e0000 */
[----:B------:R-:W5:Y:S01]  /*09c0*/  LDG.E.CONSTANT R185, desc[UR16][R2.64+0x100] ;  /* 0x0001001002b97981 */ /* 0x000f62000c1e9900 */
[----:B------:R-:W-:Y:S01]  /*09d0*/  R2UR UR4, R0 ;  /* 0x00000000000472ca */ /* 0x000fe200000e0000 */
[----:B------:R-:W-:Y:S02]  /*09e0*/  HFMA2 R0, -RZ, RZ, 0, 0 ;  /* 0x00000000ff007431 */ /* 0x000fe400000001ff */
[----:B------:R-:W5:Y:S01]  /*09f0*/  LDG.E.CONSTANT R186, desc[UR16][R2.64+0x104] ;  /* 0x0001041002ba7981 */ /* 0x000f62000c1e9900 */
[----:B------:R-:W-:Y:S02]  /*0a00*/  R2UR UR5, R4 ;  /* 0x00000000040572ca */ /* 0x000fe400000e0000 */
[----:B0-----:R-:W-:Y:S01]  /*0a10*/  CS2R R20, SRZ ;  /* 0x0000000000147805 */ /* 0x001fe2000001ff00 */
[----:B------:R-:W5:Y:S01]  /*0a20*/  LDG.E.CONSTANT R187, desc[UR16][R2.64+0x108] ;  /* 0x0001081002bb7981 */ /* 0x000f62000c1e9900 */
[----:B------:R-:W-:Y:S02]  /*0a30*/  R2UR UR6, R5 ;  /* 0x00000000050672ca */ /* 0x000fe400000e0000 */
[----:B------:R-:W-:Y:S01]  /*0a40*/  CS2R R4, SRZ ;  /* 0x0000000000047805 */ /* 0x000fe2000001ff00 */
[----:B------:R-:W5:Y:S01]  /*0a50*/  LDG.E.CONSTANT R188, desc[UR16][R2.64+0x10c] ;  /* 0x00010c1002bc7981 */ /* 0x000f62000c1e9900 */
[----:B------:R-:W-:-:S02]  /*0a60*/  R2UR UR7, R6 ;  /* 0x00000000060772ca */ /* 0x000fc400000e0000 */
[----:B-1----:R-:W-:Y:S01]  /*0a70*/  CS2R R18, SRZ ;  /* 0x0000000000127805 */ /* 0x002fe2000001ff00 */
[----:B------:R-:W5:Y:S01]  /*0a80*/  LDG.E.CONSTANT R189, desc[UR16][R2.64+0x110] ;  /* 0x0001101002bd7981 */ /* 0x000f62000c1e9900 */
[----:B------:R-:W-:Y:S02]  /*0a90*/  R2UR UR8, R7 ;  /* 0x00000000070872ca */ /* 0x000fe400000e0000 */
[----:B------:R-:W-:Y:S01]  /*0aa0*/  CS2R R6, SRZ ;  /* 0x0000000000067805 */ /* 0x000fe2000001ff00 */
[----:B------:R-:W5:Y:S01]  /*0ab0*/  LDG.E.CONSTANT R190, desc[UR16][R2.64+0x114] ;  /* 0x0001141002be7981 */ /* 0x000f62000c1e9900 */
[----:B------:R-:W-:Y:S02]  /*0ac0*/  R2UR UR9, R8 ;  /* 0x00000000080972ca */ /* 0x000fe400000e0000 */
[----:B--2---:R-:W-:Y:S01]  /*0ad0*/  CS2R R16, SRZ ;  /* 0x0000000000107805 */ /* 0x004fe2000001ff00 */
[----:B------:R-:W5:Y:S01]  /*0ae0*/  LDG.E.CONSTANT R191, desc[UR16][R2.64+0x118] ;  /* 0x0001181002bf7981 */ /* 0x000f62000c1e9900 */
[----:B------:R-:W-:-:S02]  /*0af0*/  R2UR UR10, R9 ;  /* 0x00000000090a72ca */ /* 0x000fc400000e0000 */
[----:B------:R-:W-:Y:S01]  /*0b00*/  CS2R R8, SRZ ;  /* 0x0000000000087805 */ /* 0x000fe2000001ff00 */
[----:B------:R-:W5:Y:S01]  /*0b10*/  LDG.E.CONSTANT R192, desc[UR16][R2.64+0x11c] ;  /* 0x00011c1002c07981 */ /* 0x000f62000c1e9900 */
[----:B------:R-:W-:Y:S02]  /*0b20*/  R2UR UR11, R10 ;  /* 0x000000000a0b72ca */ /* 0x000fe400000e0000 */
[----:B------:R-:W-:Y:S01]  /*0b30*/  CS2R R22, SRZ ;  /* 0x0000000000167805 */ /* 0x000fe2000001ff00 */
[----:B------:R-:W5:Y:S01]  /*0b40*/  LDG.E.CONSTANT R193, desc[UR16][R2.64+0x120] ;  /* 0x0001201002c17981 */ /* 0x000f62000c1e9900 */
[----:B------:R-:W-:Y:S02]  /*0b50*/  R2UR UR12, R11 ;  /* 0x000000000b0c72ca */ /* 0x000fe400000e0000 */
[----:B------:R-:W-:Y:S01]  /*0b60*/  CS2R R10, SRZ ;  /* 0x00000000000a7805 */ /* 0x000fe2000001ff00 */
[----:B------:R-:W5:Y:S04]  /*0b70*/  LDG.E.CONSTANT R194, desc[UR16][R2.64+0x124] ;  /* 0x0001241002c27981 */ /* 0x000f68000c1e9900 */
[----:B------:R-:W-:Y:S04]  /*0b80*/  STL [R1+0x8], R15 ;  /* 0x0000080f01007387 */ /* 0x000fe80000100800 */
[----:B------:R0:W-:Y:S04]  /*0b90*/  STL [R1+0x4], R14 ;  /* 0x0000040e01007387 */ /* 0x0001e80000100800 */
[----:B------:R1:W-:Y:S04]  /*0ba0*/  STL [R1], R13 ;  /* 0x0000000d01007387 */ /* 0x0003e80000100800 */
[----:B------:R-:W5:Y:S01]  /*0bb0*/  LDG.E.CONSTANT R195, desc[UR16][R2.64+0x128] ;  /* 0x0001281002c37981 */ /* 0x000f62000c1e9900 */
[----:B0-----:R-:W-:-:S03]  /*0bc0*/  CS2R R14, SRZ ;  /* 0x00000000000e7805 */ /* 0x001fc6000001ff00 */
[----:B------:R-:W5:Y:S01]  /*0bd0*/  LDG.E.CONSTANT R196, desc[UR16][R2.64+0x12c] ;  /* 0x00012c1002c47981 */ /* 0x000f62000c1e9900 */
[----:B-1----:R-:W-:-:S03]  /*0be0*/  CS2R R12, SRZ ;  /* 0x00000000000c7805 */ /* 0x002fc6000001ff00 */
        /* <DEDUP_REMOVED lines=43> */
[----:B------:R-:W-:Y:S06]  /*0ea0*/  @P0 BRA `(.L_x_14) ;  /* 0x0000002800ec0947 */ /* 0x000fec0003800000 */
[----:B------:R-:W-:Y:S01]  /*0eb0*/  BSSY.RECONVERGENT B1, `(.L_x_14) ;  /* 0x00002ba000017945 */ /* 0x000fe20003800200 */
[----:B------:R-:W-:Y:S02]  /*0ec0*/  SHF.L.U32 R241, R240, 0x7, RZ ;  /* 0x00000007f0f17819 */ /* 0x000fe400000006ff */
[----:B------:R-:W-:Y:S02]  /*0ed0*/  MOV R242, 0xf149f2ca ;  /* 0xf149f2ca00f27802 */ /* 0x000fe40000000f00 */
[----:B------:R-:W-:-:S07]  /*0ee0*/  MOV R5, RZ ;  /* 0x000000ff00057202 */ /* 0x000fce0000000f00 */
.L_x_15:
        /* <DEDUP_REMOVED lines=23> */
[----:B0-----:R-:W4:Y:S01]  /*1060*/  LDL R240, [R1+0x10] ;  /* 0x0000100001f07983 */ /* 0x001f220000100800 */
[----:B--2---:R-:W-:-:S03]  /*1070*/  FFMA R252, R239, R252, RZ ;  /* 0x000000fceffc7223 */ /* 0x004fc600000000ff */
[----:B------:R-:W2:Y:S01]  /*1080*/  LDL.LU R239, [R1+0x3c] ;  /* 0x00003c0001ef7983 */ /* 0x000ea20000300800 */
[----:B---3--:R-:W-:-:S03]  /*1090*/  FFMA R251, R12, R251, R252 ;  /* 0x000000fb0cfb7223 */ /* 0x008fc600000000fc */
[----:B------:R-:W3:Y:S04]  /*10a0*/  LDL.LU R12, [R1+0x38] ;  /* 0x00003800010c7983 */ /* 0x000ee80000300800 */
[----:B------:R-:W2:Y:S01]  /*10b0*/  LDL R252, [R1] ;  /* 0x0000000001fc7983 */ /* 0x000ea20000100800 */
[----:B----4-:R-:W-:-:S03]  /*10c0*/  FFMA R250, R124, R250, R251 ;  /* 0x000000fa7cfa7223 */ /* 0x010fc600000000fb */
[----:B------:R-:W4:Y:S04]  /*10d0*/  LDL.LU R124, [R1+0x34] ;  /* 0x00003400017c7983 */ /* 0x000f280000300800 */
[----:B------:R-:W3:Y:S01]  /*10e0*/  LDL R251, [R1+0x4] ;  /* 0x0000040001fb7983 */ /* 0x000ee20000100800 */
[----:B------:R-:W-:-:S03]  /*10f0*/  FFMA R249, R123, R249, R250 ;  /* 0x000000f97bf97223 */ /* 0x000fc600000000fa */
[----:B------:R-:W4:Y:S04]  /*1100*/  LDL.LU R123, [R1+0x30] ;  /* 0x00003000017b7983 */ /* 0x000f280000300800 */
[----:B------:R-:W2:Y:S01]  /*1110*/  LDL R250, [R1+0x8] ;  /* 0x0000080001fa7983 */ /* 0x000ea20000100800 */
[----:B------:R-:W-:-:S03]  /*1120*/  FFMA R248, R122, R248, R249 ;  /* 0x000000f87af87223 */ /* 0x000fc600000000f9 */
[----:B------:R-:W4:Y:S04]  /*1130*/  LDL.LU R122, [R1+0x2c] ;  /* 0x00002c00017a7983 */ /* 0x000f280000300800 */
[----:B------:R-:W3:Y:S01]  /*1140*/  LDL R249, [R1+0xc] ;  /* 0x00000c0001f97983 */ /* 0x000ee20000100800 */
[----:B------:R-:W-:-:S03]  /*1150*/  FFMA R247, R240, R247, R248 ;  /* 0x000000f7f0f77223 */ /* 0x000fc600000000f8 */
[----:B------:R-:W4:Y:S04]  /*1160*/  LDG.E.CONSTANT R248, desc[UR16][R126.64+0x38] ;  /* 0x000038107ef87981 */ /* 0x000f28000c1e9900 */
[----:B------:R-:W4:Y:S01]  /*1170*/  LDL.LU R240, [R1+0x28] ;  /* 0x0000280001f07983 */ /* 0x000f220000300800 */
[----:B---3--:R-:W-:-:S03]  /*1180*/  FFMA R246, R249, R246, R247 ;  /* 0x000000f6f9f67223 */ /* 0x008fc600000000f7 */
[----:B------:R-:W3:Y:S01]  /*1190*/  LDG.E.CONSTANT R247, desc[UR16][R126.64+0x34] ;  /* 0x000034107ef77981 */ /* 0x000ee2000c1e9900 */
[----:B--2---:R-:W-:-:S03]  /*11a0*/  FFMA R245, R250, R245, R246 ;  /* 0x000000f5faf57223 */ /* 0x004fc600000000f6 */
[----:B------:R-:W2:Y:S01]  /*11b0*/  LDG.E.CONSTANT R246, desc[UR16][R126.64+0x30] ;  /* 0x000030107ef67981 */ /* 0x000ea2000c1e9900 */
[----:B------:R-:W-:-:S03]  /*11c0*/  FFMA R244, R251, R244, R245 ;  /* 0x000000f4fbf47223 */ /* 0x000fc600000000f5 */
[----:B------:R-:W4:Y:S01]  /*11d0*/  LDG.E.CONSTANT R245, desc[UR16][R126.64+0x2c] ;  /* 0x00002c107ef57981 */ /* 0x000f22000c1e9900 */
[----:B------:R-:W-:-:S03]  /*11e0*/  FFMA R243, R252, R243, R244 ;  /* 0x000000f3fcf37223 */ /* 0x000fc600000000f4 */
[----:B------:R-:W3:Y:S04]  /*11f0*/  LDG.E.CONSTANT R244, desc[UR16][R126.64+0x28] ;  /* 0x000028107ef47981 */ /* 0x000ee8000c1e9900 */
[----:B------:R-:W2:Y:S04]  /*1200*/  LDG.E.CONSTANT R249, desc[UR16][R126.64+0x3c] ;  /* 0x00003c107ef97981 */ /* 0x000ea8000c1e9900 */
[----:B------:R-:W2:Y:S04]  /*1210*/  LDG.E.CONSTANT R250, desc[UR16][R126.64+0x40] ;  /* 0x000040107efa7981 */ /* 0x000ea8000c1e9900 */
[----:B------:R-:W2:Y:S04]  /*1220*/  LDG.E.CONSTANT R251, desc[UR16][R126.64+0x44] ;  /* 0x000044107efb7981 */ /* 0x000ea8000c1e9900 */
[----:B------:R-:W2:Y:S01]  /*1230*/  LDG.E.CONSTANT R252, desc[UR16][R126.64+0x48] ;  /* 0x000048107efc7981 */ /* 0x000ea2000c1e9900 */
[----:B---3-5:R-:W-:-:S03]  /*1240*/  FFMA R243, R131, R244, R243 ;  /* 0x000000f483f37223 */ /* 0x028fc600000000f3 */
[----:B------:R-:W3:Y:S01]  /*1250*/  LDG.E.CONSTANT R244, desc[UR16][R126.64+0x50] ;  /* 0x000050107ef47981 */ /* 0x000ee2000c1e9900 */
[----:B----4-:R-:W-:-:S03]  /*1260*/  FFMA R243, R132, R245, R243 ;  /* 0x000000f584f37223 */ /* 0x010fc600000000f3 */
[----:B------:R-:W4:Y:S01]  /*1270*/  LDG.E.CONSTANT R245, desc[UR16][R126.64+0x54] ;  /* 0x000054107ef57981 */ /* 0x000f22000c1e9900 */
[----:B--2---:R-:W-:-:S03]  /*1280*/  FFMA R243, R133, R246, R243 ;  /* 0x000000f685f37223 */ /* 0x004fc600000000f3 */
[----:B------:R-:W2:Y:S01]  /*1290*/  LDG.E.CONSTANT R246, desc[UR16][R126.64+0x58] ;  /* 0x000058107ef67981 */ /* 0x000ea2000c1e9900 */
[----:B------:R-:W-:-:S03]  /*12a0*/  FFMA R243, R134, R247, R243 ;  /* 0x000000f786f37223 */ /* 0x000fc600000000f3 */
        /* <DEDUP_REMOVED lines=10> */
[----:B------:R-:W3:Y:S02]  /*1350*/  LDG.E.CONSTANT R243, desc[UR16][R126.64+0x4c] ;  /* 0x00004c107ef37981 */ /* 0x000ee4000c1e9900 */
[----:B---3--:R-:W-:Y:S02]  /*1360*/  FFMA R243, R140, R243, R252 ;  /* 0x000000f38cf37223 */ /* 0x008fe400000000fc */
[----:B------:R-:W3:Y:S02]  /*1370*/  LDG.E.CONSTANT R252, desc[UR16][R126.64+0x90] ;  /* 0x000090107efc7981 */ /* 0x000ee4000c1e9900 */
[----:B------:R-:W-:Y:S02]  /*1380*/  FFMA R243, R141, R244, R243 ;  /* 0x000000f48df37223 */ /* 0x000fe400000000f3 */
[----:B------:R-:W3:Y:S02]  /*1390*/  LDG.E.CONSTANT R244, desc[UR16][R126.64+0x74] ;  /* 0x000074107ef47981 */ /* 0x000ee4000c1e9900 */
[----:B----4-:R-:W-:-:S02]  /*13a0*/  FFMA R243, R142, R245, R243 ;  /* 0x000000f58ef37223 */ /* 0x010fc400000000f3 */
[----:B------:R-:W4:Y:S02]  /*13b0*/  LDG.E.CONSTANT R245, desc[UR16][R126.64+0x78] ;  /* 0x000078107ef57981 */ /* 0x000f24000c1e9900 */
[----:B--2---:R-:W-:Y:S02]  /*13c0*/  FFMA R243, R143, R246, R243 ;  /* 0x000000f68ff37223 */ /* 0x004fe400000000f3 */
[----:B------:R-:W2:Y:S02]  /*13d0*/  LDG.E.CONSTANT R246, desc[UR16][R126.64+0x7c] ;  /* 0x00007c107ef67981 */ /* 0x000ea4000c1e9900 */
[----:B------:R-:W-:Y:S02]  /*13e0*/  FFMA R243, R144, R247, R243 ;  /* 0x000000f790f37223 */ /* 0x000fe400000000f3 */
[----:B------:R-:W2:Y:S02]  /*13f0*/  LDG.E.CONSTANT R247, desc[UR16][R126.64+0x80] ;  /* 0x000080107ef77981 */ /* 0x000ea4000c1e9900 */
[----:B------:R-:W-:-:S02]  /*1400*/  FFMA R243, R145, R248, R243 ;  /* 0x000000f891f37223 */ /* 0x000fc400000000f3 */
[----:B------:R-:W2:Y:S02]  /*1410*/  LDG.E.CONSTANT R248, desc[UR16][R126.64+0x84] ;  /* 0x000084107ef87981 */ /* 0x000ea4000c1e9900 */
[----:B------:R-:W-:Y:S02]  /*1420*/  FFMA R243, R146, R249, R243 ;  /* 0x000000f992f37223 */ /* 0x000fe400000000f3 */
[----:B------:R-:W2:Y:S02]  /*1430*/  LDG.E.CONSTANT R249, desc[UR16][R126.64+0x88] ;  /* 0x000088107ef97981 */ /* 0x000ea4000c1e9900 */
[----:B------:R-:W-:Y:S02]  /*1440*/  FFMA R243, R147, R250, R243 ;  /* 0x000000fa93f37223 */ /* 0x000fe400000000f3 */
[----:B------:R-:W2:Y:S02]  /*1450*/  LDG.E.CONSTANT R250, desc[UR16][R126.64+0x8c] ;  /* 0x00008c107efa7981 */ /* 0x000ea4000c1e9900 */
[----:B------:R-:W-:-:S02]  /*1460*/  FFMA R251, R148, R251, R243 ;  /* 0x000000fb94fb7223 */ /* 0x000fc400000000f3 */
        /* <DEDUP_REMOVED lines=180> */
[----:B------:R-:W3:Y:S04]  /*1fb0*/  LDG.E.CONSTANT R243, desc[UR16][R126.64+0x1d8] ;  /* 0x0001d8107ef37981 */ /* 0x000ee8000c1e9900 */
[----:B------:R-:W2:Y:S01]  /*1fc0*/  LDG.E.CONSTANT R126, desc[UR16][R126.64+0x1fc] ;  /* 0x0001fc107e7e7981 */ /* 0x000ea2000c1e9900 */
[----:B---3--:R-:W-:-:S04]  /*1fd0*/  FFMA R243, R243, UR4, R251 ;  /* 0x00000004f3f37c23 */ /* 0x008fc800080000fb */
[----:B------:R-:W-:-:S04]  /*1fe0*/  FFMA R243, R244, UR5, R243 ;  /* 0x00000005f4f37c23 */ /* 0x000fc800080000f3 */
[----:B----4-:R-:W-:-:S04]  /*1ff0*/  FFMA R243, R245, UR6, R243 ;  /* 0x00000006f5f37c23 */ /* 0x010fc800080000f3 */
[----:B--2---:R-:W-:-:S04]  /*2000*/  FFMA R243, R246, UR7, R243 ;  /* 0x00000007f6f37c23 */ /* 0x004fc800080000f3 */
[----:B------:R-:W-:Y:S02]  /*2010*/  FFMA R243, R247, UR8, R243 ;  /* 0x00000008f7f37c23 */ /* 0x000fe400080000f3 */
[----:B------:R-:W0:Y:S02]  /*2020*/  LDC.64 R246, c[0x0][0x3a0] ;  /* 0x0000e800fff67b82 */ /* 0x000e240000000a00 */
[----:B------:R-:W-:-:S04]  /*2030*/  FFMA R243, R248, UR9, R243 ;  /* 0x00000009f8f37c23 */ /* 0x000fc800080000f3 */
[----:B------:R-:W-:-:S04]  /*2040*/  FFMA R243, R249, UR10, R243 ;  /* 0x0000000af9f37c23 */ /* 0x000fc800080000f3 */
[----:B------:R-:W-:-:S04]  /*2050*/  FFMA R243, R250, UR11, R243 ;  /* 0x0000000bfaf37c23 */ /* 0x000fc800080000f3 */
[----:B------:R-:W-:-:S04]  /*2060*/  FFMA R243, R252, UR12, R243 ;  /* 0x0000000cfcf37c23 */ /* 0x000fc800080000f3 */
[----:B------:R-:W-:-:S04]  /*2070*/  FFMA R243, R126, UR13, R243 ;  /* 0x0000000d7ef37c23 */ /* 0x000fc800080000f3 */
[----:B------:R-:W-:-:S05]  /*2080*/  FMUL R252, R243, UR18 ;  /* 0x00000012f3fc7c20 */ /* 0x000fca0008400000 */
[----:B------:R-:W-:Y:S01]  /*2090*/  FMNMX R249, R252, R242, !PT ;  /* 0x000000f2fcf97209 */ /* 0x000fe20007800000 */
[----:B------:R-:W-:-:S04]  /*20a0*/  HFMA2 R126, -RZ, RZ, 3.7421875, 0 ;  /* 0x437c0000ff7e7431 */ /* 0x000fc800000001ff */
[----:B------:R-:W-:Y:S01]  /*20b0*/  FADD R251, -R249, R242 ;  /* 0x000000f2f9fb7221 */ /* 0x000fe20000000100 */
[----:B------:R-:W-:Y:S01]  /*20c0*/  MOV R242, 0x3bbb989d ;  /* 0x3bbb989d00f27802 */ /* 0x000fe20000000f00 */
[----:B------:R-:W-:-:S04]  /*20d0*/  FADD R252, R252, -R249 ;  /* 0x800000f9fcfc7221 */ /* 0x000fc80000000000 */
        /* <DEDUP_REMOVED lines=384> */
[----:B------:R-:W-:Y:S01]  /*38e0*/  ISETP.GE.AND P0, PT, R240, UR14, PT ;  /* 0x0000000ef0007c0c */ /* 0x000fe2000bf06270 */
[C---:B------:R-:W-:Y:S01]  /*38f0*/  FMUL R250, R242.reuse, R250 ;  /* 0x000000faf2fa7220 */ /* 0x040fe20000400000 */
[----:B------:R-:W-:Y:S01]  /*3900*/  FFMA R239, R251, R239, R242 ;  /* 0x000000effbef7223 */ /* 0x000fe200000000f2 */
        /* <DEDUP_REMOVED lines=19> */
[----:B------:R-:W-:Y:S06]  /*3a40*/  @!P0 BRA `(.L_x_15) ;  /* 0xffffffd400288947 */ /* 0x000fec000383ffff */
[----:B------:R-:W-:Y:S05]  /*3a50*/  BSYNC.RECONVERGENT B1 ;  /* 0x0000000000017941 */ /* 0x000fea0003800200 */
.L_x_14:
[----:B------:R-:W-:Y:S05]  /*3a60*/  BSYNC.RECONVERGENT B0 ;  /* 0x0000000000007941 */ /* 0x000fea0003800200 */
.L_x_13:
[----:B------:R-:W-:-:S07]  /*3a70*/  HFMA2 R127, -RZ, RZ, 0, 9.5367431640625e-07 ;  /* 0x00000010ff7f7431 */ /* 0x000fce00000001ff */
.L_x_16:
[----:B------:R-:W0:Y:S01]  /*3a80*/  SHFL.DOWN PT, R240, R249, R127, 0x1f ;  /* 0x08001f7ff9f07589 */ /* 0x000e2200000e0000 */
[----:B------:R-:W-:Y:S02]  /*3a90*/  MOV R244, 0x3bbb989d ;  /* 0x3bbb989d00f47802 */ /* 0x000fe40000000f00 */
[----:B------:R-:W-:Y:S02]  /*3aa0*/  MOV R252, 0x437c0000 ;  /* 0x437c000000fc7802 */ /* 0x000fe40000000f00 */
[----:B------:R-:W-:Y:S02]  /*3ab0*/  ISETP.GT.U32.AND P0, PT, R127, 0x1, PT ;  /* 0x000000017f00780c */ /* 0x000fe40003f04070 */
[----:B0-----:R-:W-:-:S05]  /*3ac0*/  FMNMX R241, R240, R249, !PT ;  /* 0x000000f9f0f17209 */ /* 0x001fca0007800000 */
[----:B------:R-:W-:Y:S01]  /*3ad0*/  FADD R242, -R241, R249 ;  /* 0x000000f9f1f27221 */ /* 0x000fe20000000100 */
[----:B------:R-:W-:Y:S01]  /*3ae0*/  FADD R240, R240, -R241 ;  /* 0x800000f1f0f07221 */ /* 0x000fe20000000000 */
[----:B------:R-:W-:Y:S02]  /*3af0*/  MOV R249, R241 ;  /* 0x000000f100f97202 */ /* 0x000fe40000000f00 */
[----:B------:R-:W-:-:S04]  /*3b00*/  FFMA.SAT R126, R242, R244, 0.5 ;  /* 0x3f000000f27e7423 */ /* 0x000fc800000020f4 */
[----:B------:R-:W-:-:S04]  /*3b10*/  FFMA.RM R126, R126, R252, 12582913 ;  /* 0x4b4000017e7e7423 */ /* 0x000fc800000040fc */
[C---:B------:R-:W-:Y:S01]  /*3b20*/  FADD R243, R126.reuse, -12583039 ;  /* 0xcb40007f7ef37421 */ /* 0x040fe20000000000 */
[----:B------:R-:W-:-:S03]  /*3b30*/  SHF.L.U32 R126, R126, 0x17, RZ ;  /* 0x000000177e7e7819 */ /* 0x000fc600000006ff */
[----:B------:R-:W-:-:S04]  /*3b40*/  FFMA R243, R242, 1.4426950216293334961, -R243 ;  /* 0x3fb8aa3bf2f37823 */ /* 0x000fc800000008f3 */
[----:B------:R-:W-:-:S06]  /*3b50*/  FFMA R242, R242, 1.925963033500011079e-08, R243 ;  /* 0x32a57060f2f27823 */ /* 0x000fcc00000000f3 */
[----:B------:R-:W0:Y:S02]  /*3b60*/  MUFU.EX2 R242, R242 ;  /* 0x000000f200f27308 */ /* 0x000e240000000800 */
[----:B0-----:R-:W-:Y:S01]  /*3b70*/  FMUL R243, R126, R242 ;  /* 0x000000f27ef37220 */ /* 0x001fe20000400000 */
[----:B------:R-:W-:-:S04]  /*3b80*/  FFMA.SAT R126, R240, R244, 0.5 ;  /* 0x3f000000f07e7423 */ /* 0x000fc800000020f4 */
[----:B------:R-:W-:-:S04]  /*3b90*/  FFMA.RM R126, R126, R252, 12582913 ;  /* 0x4b4000017e7e7423 */ /* 0x000fc800000040fc */
[C---:B------:R-:W-:Y:S01]  /*3ba0*/  FADD R242, R126.reuse, -12583039 ;  /* 0xcb40007f7ef27421 */ /* 0x040fe20000000000 */
[----:B------:R-:W-:-:S03]  /*3bb0*/  SHF.L.U32 R126, R126, 0x17, RZ ;  /* 0x000000177e7e7819 */ /* 0x000fc600000006ff */
[----:B------:R-:W-:-:S04]  /*3bc0*/  FFMA R242, R240, 1.4426950216293334961, -R242 ;  /* 0x3fb8aa3bf0f27823 */ /* 0x000fc800000008f2 */
[----:B------:R-:W-:-:S06]  /*3bd0*/  FFMA R240, R240, 1.925963033500011079e-08, R242 ;  /* 0x32a57060f0f07823 */ /* 0x000fcc00000000f2 */
[----:B------:R-:W0:Y:S02]  /*3be0*/  MUFU.EX2 R240, R240 ;  /* 0x000000f000f07308 */ /* 0x000e240000000800 */
[----:B0-----:R-:W-:Y:S02]  /*3bf0*/  FMUL R126, R126, R240 ;  /* 0x000000f07e7e7220 */ /* 0x001fe40000400000 */
[----:B------:R-:W0:Y:S02]  /*3c00*/  SHFL.DOWN PT, R240, R5, R127, 0x1f ;  /* 0x08001f7f05f07589 */ /* 0x000e2400000e0000 */
[----:B0-----:R-:W-:-:S04]  /*3c10*/  FMUL R240, R126, R240 ;  /* 0x000000f07ef07220 */ /* 0x001fc80000400000 */
[----:B------:R-:W-:Y:S02]  /*3c20*/  FFMA R5, R243, R5, R240 ;  /* 0x00000005f3057223 */ /* 0x000fe400000000f0 */
        /* <DEDUP_REMOVED lines=382> */
[----:B0-----:R-:W-:Y:S01]  /*5410*/  FMUL R240, R126, R240 ;  /* 0x000000f07ef07220 */ /* 0x001fe20000400000 */
[----:B------:R-:W-:-:S03]  /*5420*/  SHF.R.U32.HI R126, RZ, 0x1, R127 ;  /* 0x00000001ff7e7819 */ /* 0x000fc6000001167f */
[----:B------:R-:W-:Y:S01]  /*5430*/  FFMA R122, R243, R122, R240 ;  /* 0x0000007af37a7223 */ /* 0x000fe200000000f0 */
[----:B------:R-:W-:Y:S01]  /*5440*/  MOV R127, R126 ;  /* 0x0000007e007f7202 */ /* 0x000fe20000000f00 */
[----:B------:R-:W-:Y:S06]  /*5450*/  @P0 BRA `(.L_x_16) ;  /* 0xffffffe400880947 */ /* 0x000fec000383ffff */
[----:B------:R-:W0:Y:S02]  /*5460*/  S2R R244, SR_TID.X ;  /* 0x0000000000f47919 */ /* 0x000e240000002100 */
[----:B0-----:R-:W-:-:S13]  /*5470*/  ISETP.NE.AND P0, PT, R244, RZ, PT ;  /* 0x000000fff400720c */ /* 0x001fda0003f05270 */
[----:B------:R-:W-:Y:S05]  /*5480*/  @P0 EXIT ;  /* 0x000000000000094d */ /* 0x000fea0003800000 */
[----:B------:R-:W-:Y:S01]  /*5490*/  MOV R240, RZ ;  /* 0x000000ff00f07202 */ /* 0x000fe20000000f00 */
[----:B------:R-:W0:Y:S01]  /*54a0*/  LDCU UR18, c[0x0][0x3b8] ;  /* 0x00007700ff1277ac */ /* 0x000e220008000800 */
[----:B------:R-:W-:-:S12]  /*54b0*/  UIADD3 UR14, UPT, UPT, -UR15, URZ, URZ ;  /* 0x000000ff0f0e7290 */ /* 0x000fd8000fffe1ff */
.L_x_17:
        /* <DEDUP_REMOVED lines=17> */
[----:B------:R-:W4:Y:S04]  /*55d0*/  LDL R252, [R1+0x10] ;  /* 0x0000100001fc7983 */ /* 0x000f280000100800 */
[----:B------:R-:W4:Y:S04]  /*55e0*/  LDG.E.CONSTANT R245, desc[UR16][R126.64+0x18] ;  /* 0x000018107ef57981 */ /* 0x000f28000c1e9900 */
[----:B-1----:R-:W4:Y:S04]  /*55f0*/  LDL R122, [R1+0x14] ;  /* 0x00001400017a7983 */ /* 0x002f280000100800 */
[----:B------:R-:W4:Y:S04]  /*5600*/  LDG.E.CONSTANT R244, desc[UR16][R126.64+0x1c] ;  /* 0x00001c107ef47981 */ /* 0x000f28000c1e9900 */
[----:B------:R-:W4:Y:S04]  /*5610*/  LDG.E.CONSTANT R243, desc[UR16][R126.64+0x20] ;  /* 0x000020107ef37981 */ /* 0x000f28000c1e9900 */
[----:B------:R-:W4:Y:S01]  /*5620*/  LDG.E.CONSTANT R242, desc[UR16][R126.64+0x24] ;  /* 0x000024107ef27981 */ /* 0x000f22000c1e9900 */
        /* <DEDUP_REMOVED lines=15> */
[----:B------:R-:W4:Y:S01]  /*5720*/  LDG.E.CONSTANT R247, desc[UR16][R126.64+0x38] ;  /* 0x000038107ef77981 */ /* 0x000f22000c1e9900 */
        /* <DEDUP_REMOVED lines=229> */
[----:B------:R-:W-:Y:S02]  /*6580*/  HFMA2 R252, -RZ, RZ, 3.7421875, 0 ;  /* 0x437c0000fffc7431 */ /* 0x000fe400000001ff */
[----:B---3--:R-:W-:-:S04]  /*6590*/  FFMA R242, R242, UR4, R250 ;  /* 0x00000004f2f27c23 */ /* 0x008fc800080000fa */
[----:B------:R-:W-:-:S04]  /*65a0*/  FFMA R242, R243, UR5, R242 ;  /* 0x00000005f3f27c23 */ /* 0x000fc800080000f2 */
[----:B----4-:R-:W-:-:S04]  /*65b0*/  FFMA R242, R244, UR6, R242 ;  /* 0x00000006f4f27c23 */ /* 0x010fc800080000f2 */
[----:B--2---:R-:W-:-:S04]  /*65c0*/  FFMA R242, R245, UR7, R242 ;  /* 0x00000007f5f27c23 */ /* 0x004fc800080000f2 */
[----:B------:R-:W-:-:S04]  /*65d0*/  FFMA R242, R246, UR8, R242 ;  /* 0x00000008f6f27c23 */ /* 0x000fc800080000f2 */
[----:B------:R-:W-:-:S04]  /*65e0*/  FFMA R242, R247, UR9, R242 ;  /* 0x00000009f7f27c23 */ /* 0x000fc800080000f2 */
[----:B------:R-:W-:-:S04]  /*65f0*/  FFMA R242, R248, UR10, R242 ;  /* 0x0000000af8f27c23 */ /* 0x000fc800080000f2 */
[----:B------:R-:W-:-:S04]  /*6600*/  FFMA R242, R249, UR11, R242 ;  /* 0x0000000bf9f27c23 */ /* 0x000fc800080000f2 */
[----:B------:R-:W-:-:S04]  /*6610*/  FFMA R242, R251, UR12, R242 ;  /* 0x0000000cfbf27c23 */ /* 0x000fc800080000f2 */
[----:B------:R-:W-:Y:S01]  /*6620*/  FFMA R242, R126, UR13, R242 ;  /* 0x0000000d7ef27c23 */ /* 0x000fe200080000f2 */
[----:B------:R-:W-:Y:S01]  /*6630*/  MOV R243, 0x3bbb989d ;  /* 0x3bbb989d00f37802 */ /* 0x000fe20000000f00 */
[----:B------:R-:W1:Y:S02]  /*6640*/  LDC.64 R126, c[0x0][0x390] ;  /* 0x0000e400ff7e7b82 */ /* 0x000e640000000a00 */
[----:B0-----:R-:W-:-:S05]  /*6650*/  FMUL R251, R242, UR18 ;  /* 0x00000012f2fb7c20 */ /* 0x001fca0008400000 */
[----:B------:R-:W-:-:S05]  /*6660*/  FMNMX R248, R251, R241, !PT ;  /* 0x000000f1fbf87209 */ /* 0x000fca0007800000 */
[----:B------:R-:W-:Y:S01]  /*6670*/  FADD R251, R251, -R248 ;  /* 0x800000f8fbfb7221 */ /* 0x000fe20000000000 */
[----:B------:R-:W-:-:S03]  /*6680*/  FADD R250, -R248, R241 ;  /* 0x000000f1f8fa7221 */ /* 0x000fc60000000100 */
[----:B------:R-:W-:-:S04]  /*6690*/  FFMA.SAT R241, R251, R243, 0.5 ;  /* 0x3f000000fbf17423 */ /* 0x000fc800000020f3 */
[----:B------:R-:W-:-:S04]  /*66a0*/  FFMA.RM R241, R241, R252, 12582913 ;  /* 0x4b400001f1f17423 */ /* 0x000fc800000040fc */
[----:B------:R-:W-:-:S04]  /*66b0*/  FADD R242, R241, -12583039 ;  /* 0xcb40007ff1f27421 */ /* 0x000fc80000000000 */
[----:B------:R-:W-:-:S04]  /*66c0*/  FFMA R242, R251, 1.4426950216293334961, -R242 ;  /* 0x3fb8aa3bfbf27823 */ /* 0x000fc800000008f2 */
[----:B------:R-:W-:Y:S01]  /*66d0*/  FFMA R251, R251, 1.925963033500011079e-08, R242 ;  /* 0x32a57060fbfb7823 */ /* 0x000fe200000000f2 */
[----:B------:R-:W-:-:S05]  /*66e0*/  FFMA.SAT R249, R250, R243, 0.5 ;  /* 0x3f000000faf97423 */ /* 0x000fca00000020f3 */
[----:B------:R-:W0:Y:S01]  /*66f0*/  MUFU.EX2 R251, R251 ;  /* 0x000000fb00fb7308 */ /* 0x000e220000000800 */
[----:B------:R-:W-:-:S04]  /*6700*/  FFMA.RM R249, R249, R252, 12582913 ;  /* 0x4b400001f9f97423 */ /* 0x000fc800000040fc */
[----:B------:R-:W-:Y:S01]  /*6710*/  FADD R243, R249, -12583039 ;  /* 0xcb40007ff9f37421 */ /* 0x000fe20000000000 */
[----:B------:R-:W-:Y:S01]  /*6720*/  SHF.L.U32 R241, R241, 0x17, RZ ;  /* 0x00000017f1f17819 */ /* 0x000fe200000006ff */
[----:B-1----:R-:W-:-:S04]  /*6730*/  IMAD.WIDE.U32 R126, R240, 0x4, R126 ;  /* 0x00000004f07e7825 */ /* 0x002fc800078e007e */
[C---:B------:R-:W-:Y:S01]  /*6740*/  FFMA R243, R250.reuse, 1.4426950216293334961, -R243 ;  /* 0x3fb8aa3bfaf37823 */ /* 0x040fe200000008f3 */
[----:B------:R-:W2:Y:S03]  /*6750*/  LDG.E.CONSTANT R242, desc[UR16][R126.64+0x1fc] ;  /* 0x0001fc107ef27981 */ /* 0x000ea6000c1e9900 */
[----:B------:R-:W-:Y:S02]  /*6760*/  FFMA R250, R250, 1.925963033500011079e-08, R243 ;  /* 0x32a57060fafa7823 */ /* 0x000fe400000000f3 */
[----:B------:R-:W3:Y:S01]  /*6770*/  LDG.E.CONSTANT R243, desc[UR16][R126.64] ;  /* 0x000000107ef37981 */ /* 0x000ee2000c1e9900 */
[----:B0-----:R-:W-:-:S03]  /*6780*/  FMUL R241, R241, R251 ;  /* 0x000000fbf1f17220 */ /* 0x001fc60000400000 */
[----:B------:R-:W4:Y:S04]  /*6790*/  LDG.E.CONSTANT R244, desc[UR16][R126.64+0x4] ;  /* 0x000004107ef47981 */ /* 0x000f28000c1e9900 */
        /* <DEDUP_REMOVED lines=367> */
[----:B------:R-:W-:Y:S01]  /*7e90*/  UISETP.NE.AND UP0, UPT, UR14, 0x1, UPT ;  /* 0x000000010e00788c */ /* 0x000fe2000bf05270 */
        /* <DEDUP_REMOVED lines=22> */
[----:B------:R-:W-:Y:S01]  /*8000*/  IADD3 R126, PT, PT, R239, 0x1800000, RZ ;  /* 0x01800000ef7e7810 */ /* 0x000fe20007ffe0ff */
[----:B------:R-:W-:Y:S03]  /*8010*/  BSSY.RECONVERGENT B0, `(.L_x_18) ;  /* 0x000000c000007945 */ /* 0x000fe60003800200 */
[----:B------:R-:W-:-:S04]  /*8020*/  LOP3.LUT R126, R126, 0x7f800000, RZ, 0xc0, !PT ;  /* 0x7f8000007e7e7812 */ /* 0x000fc800078ec0ff */
[----:B------:R-:W-:-:S13]  /*8030*/  ISETP.GT.U32.AND P0, PT, R126, 0x1ffffff, PT ;  /* 0x01ffffff7e00780c */ /* 0x000fda0003f04070 */
[----:B------:R-:W-:Y:S05]  /*8040*/  @P0 BRA `(.L_x_19) ;  /* 0x0000000000100947 */ /* 0x000fea0003800000 */
[----:B------:R-:W-:-:S07]  /*8050*/  MOV R135, 0x8070 ;  /* 0x0000807000877802 */ /* 0x000fce0000000f00 */
[----:B------:R-:W-:Y:S05]  /*8060*/  CALL.REL.NOINC `($__internal_1_$__cuda_sm20_rcp_rn_f32_slowpath) ;  /* 0x0000001400247944 */ /* 0x000fea0003c00000 */
[----:B------:R-:W-:Y:S01]  /*8070*/  MOV R127, R131 ;  /* 0x00000083007f7202 */ /* 0x000fe20000000f00 */
[----:B------:R-:W-:Y:S06]  /*8080*/  BRA `(.L_x_20) ;  /* 0x0000000000107947 */ /* 0x000fec0003800000 */
.L_x_19:
[----:B------:R-:W0:Y:S02]  /*8090*/  MUFU.RCP R126, R239 ;  /* 0x000000ef007e7308 */ /* 0x000e240000001000 */
[----:B0-----:R-:W-:-:S04]  /*80a0*/  FFMA R127, R239, R126, -1 ;  /* 0xbf800000ef7f7423 */ /* 0x001fc8000000007e */
[----:B------:R-:W-:-:S04]  /*80b0*/  FADD.FTZ R127, -R127, -RZ ;  /* 0x800000ff7f7f7221 */ /* 0x000fc80000010100 */
[----:B------:R-:W-:-:S07]  /*80c0*/  FFMA R127, R126, R127, R126 ;  /* 0x0000007f7e7f7223 */ /* 0x000fce000000007e */
.L_x_20:
[----:B------:R-:W-:Y:S05]  /*80d0*/  BSYNC.RECONVERGENT B0 ;  /* 0x0000000000007941 */ /* 0x000fea0003800200 */
.L_x_18:
[----:B------:R-:W0:Y:S01]  /*80e0*/  LDCU.64 UR4, c[0x0][0x3a8] ;  /* 0x00007500ff0477ac */ /* 0x000e220008000a00 */
[-C--:B------:R-:W-:Y:S01]  /*80f0*/  FMUL R131, R118, R127.reuse ;  /* 0x0000007f76837220 */ /* 0x080fe20000400000 */
[-C--:B------:R-:W-:Y:S01]  /*8100*/  FMUL R126, R3, R127.reuse ;  /* 0x0000007f037e7220 */ /* 0x080fe20000400000 */
[-C--:B------:R-:W-:Y:S01]  /*8110*/  FMUL R132, R2, R127.reuse ;  /* 0x0000007f02847220 */ /* 0x080fe20000400000 */
[----:B------:R-:W-:Y:S01]  /*8120*/  USHF.L.U32 UR6, UR15, 0x7, URZ ;  /* 0x000000070f067899 */ /* 0x000fe200080006ff */
[-C--:B------:R-:W-:Y:S01]  /*8130*/  FMUL R120, R120, R127.reuse ;  /* 0x0000007f78787220 */ /* 0x080fe20000400000 */
        /* <DEDUP_REMOVED lines=12> */
[----:B0-----:R-:W-:Y:S01]  /*8200*/  UIMAD.WIDE.U32 UR4, UR6, 0x4, UR4 ;  /* 0x00000004060478a5 */ /* 0x001fe2000f8e0004 */
[-C--:B------:R-:W-:Y:S01]  /*8210*/  FMUL R113, R113, R127.reuse ;  /* 0x0000007f71717220 */ /* 0x080fe20000400000 */
[-C--:B------:R-:W-:Y:S01]  /*8220*/  FMUL R112, R112, R127.reuse ;  /* 0x0000007f70707220 */ /* 0x080fe20000400000 */
[-C--:B------:R-:W-:Y:S01]  /*8230*/  FMUL R111, R111, R127.reuse ;  /* 0x0000007f6f6f7220 */ /* 0x080fe20000400000 */
[-C--:B------:R-:W-:Y:S01]  /*8240*/  FMUL R110, R110, R127.reuse ;  /* 0x0000007f6e6e7220 */ /* 0x080fe20000400000 */
[-C--:B------:R-:W-:Y:S01]  /*8250*/  FMUL R109, R109, R127.reuse ;  /* 0x0000007f6d6d7220 */ /* 0x080fe20000400000 */
[----:B------:R-:W-:Y:S01]  /*8260*/  MOV R2, UR4 ;  /* 0x0000000400027c02 */ /* 0x000fe20008000f00 */
[-C--:B------:R-:W-:Y:S01]  /*8270*/  FMUL R108, R108, R127.reuse ;  /* 0x0000007f6c6c7220 */ /* 0x080fe20000400000 */
[----:B------:R-:W-:Y:S01]  /*8280*/  MOV R3, UR5 ;  /* 0x0000000500037c02 */ /* 0x000fe20008000f00 */
        /* <DEDUP_REMOVED lines=107> */
[----:B------:R-:W-:Y:S01]  /*8940*/  FMUL R127, R5, R127 ;  /* 0x0000007f057f7220 */ /* 0x000fe20000400000 */
[----:B------:R-:W-:Y:S01]  /*8950*/  MOV R8, UR4 ;  /* 0x0000000400087c02 */ /* 0x000fe20008000f00 */
[----:B------:R-:W-:Y:S01]  /*8960*/  STG.E desc[UR16][R2.64], R120 ;  /* 0x0000007802007986 */ /* 0x000fe2000c101910 */
[----:B------:R-:W-:-:S02]  /*8970*/  MOV R9, UR5 ;  /* 0x0000000500097c02 */ /* 0x000fc40008000f00 */
[----:B------:R-:W-:Y:S01]  /*8980*/  MOV R4, UR4 ;  /* 0x0000000400047c02 */ /* 0x000fe20008000f00 */
[----:B------:R-:W-:Y:S01]  /*8990*/  STG.E desc[UR16][R6.64+0x4], R119 ;  /* 0x0000047706007986 */ /* 0x000fe2000c101910 */
[----:B------:R-:W-:Y:S02]  /*89a0*/  MOV R5, UR5 ;  /* 0x0000000500057c02 */ /* 0x000fe40008000f00 */
[----:B------:R-:W-:Y:S01]  /*89b0*/  MOV R10, UR4 ;  /* 0x00000004000a7c02 */ /* 0x000fe20008000f00 */
[----:B------:R-:W-:Y:S01]  /*89c0*/  STG.E desc[UR16][R8.64+0x8], R131 ;  /* 0x0000088308007986 */ /* 0x000fe2000c101910 */
[----:B------:R-:W-:Y:S02]  /*89d0*/  MOV R11, UR5 ;  /* 0x00000005000b7c02 */ /* 0x000fe40008000f00 */
        /* <DEDUP_REMOVED lines=14> */
[----:B------:R-:W-:-:S03]  /*8ac0*/  MOV R149, UR5 ;  /* 0x0000000500957c02 */ /* 0x000fc60008000f00 */
[----:B------:R-:W-:Y:S04]  /*8ad0*/  STG.E desc[UR16][R2.64+0x20], R112 ;  /* 0x0000207002007986 */ /* 0x000fe8000c101910 */
[----:B------:R0:W-:Y:S04]  /*8ae0*/  STG.E desc[UR16][R6.64+0x24], R111 ;  /* 0x0000246f06007986 */ /* 0x0001e8000c101910 */
[----:B------:R1:W-:Y:S04]  /*8af0*/  STG.E desc[UR16][R8.64+0x28], R110 ;  /* 0x0000286e08007986 */ /* 0x0003e8000c101910 */
[----:B------:R2:W-:Y:S04]  /*8b00*/  STG.E desc[UR16][R146.64+0x2c], R109 ;  /* 0x00002c6d92007986 */ /* 0x0005e8000c101910 */
[----:B------:R3:W-:Y:S01]  /*8b10*/  STG.E desc[UR16][R148.64+0x30], R108 ;  /* 0x0000306c94007986 */ /* 0x0007e2000c101910 */
[----:B0-----:R-:W-:-:S03]  /*8b20*/  MOV R111, UR5 ;  /* 0x00000005006f7c02 */ /* 0x001fc60008000f00 */
[----:B------:R-:W-:Y:S01]  /*8b30*/  STG.E desc[UR16][R4.64+0x34], R107 ;  /* 0x0000346b04007986 */ /* 0x000fe2000c101910 */
[----:B-1----:R-:W-:-:S03]  /*8b40*/  MOV R110, UR4 ;  /* 0x00000004006e7c02 */ /* 0x002fc60008000f00 */
[----:B------:R-:W-:Y:S01]  /*8b50*/  STG.E desc[UR16][R10.64+0x38], R106 ;  /* 0x0000386a0a007986 */ /* 0x000fe2000c101910 */
[----:B--2---:R-:W-:-:S03]  /*8b60*/  MOV R109, UR5 ;  /* 0x00000005006d7c02 */ /* 0x004fc60008000f00 */
[----:B------:R-:W-:Y:S01]  /*8b70*/  STG.E desc[UR16][R12.64+0x3c], R105 ;  /* 0x00003c690c007986 */ /* 0x000fe2000c101910 */
[----:B---3--:R-:W-:-:S03]  /*8b80*/  MOV R108, UR4 ;  /* 0x00000004006c7c02 */ /* 0x008fc60008000f00 */
[----:B------:R-:W-:Y:S04]  /*8b90*/  STG.E desc[UR16][R14.64+0x40], R104 ;  /* 0x000040680e007986 */ /* 0x000fe8000c101910 */
[----:B------:R-:W-:Y:S04]  /*8ba0*/  STG.E desc[UR16][R16.64+0x44], R103 ;  /* 0x0000446710007986 */ /* 0x000fe8000c101910 */
        /* <DEDUP_REMOVED lines=41> */
[----:B------:R0:W-:Y:S04]  /*8e40*/  STG.E desc[UR16][R16.64+0xbc], R73 ;  /* 0x0000bc4910007986 */ /* 0x0001e8000c101910 */
[----:B------:R1:W-:Y:S04]  /*8e50*/  STG.E desc[UR16][R2.64+0xc0], R72 ;  /* 0x0000c04802007986 */ /* 0x0003e8000c101910 */
[----:B------:R2:W-:Y:S04]  /*8e60*/  STG.E desc[UR16][R6.64+0xc4], R71 ;  /* 0x0000c44706007986 */ /* 0x0005e8000c101910 */
[----:B------:R3:W-:Y:S01]  /*8e70*/  STG.E desc[UR16][R8.64+0xc8], R70 ;  /* 0x0000c84608007986 */ /* 0x0007e2000c101910 */
[----:B0-----:R-:W-:-:S03]  /*8e80*/  MOV R73, UR5 ;  /* 0x0000000500497c02 */ /* 0x001fc60008000f00 */
[----:B------:R0:W-:Y:S01]  /*8e90*/  STG.E desc[UR16][R78.64+0xcc], R69 ;  /* 0x0000cc454e007986 */ /* 0x0001e2000c101910 */
[----:B-1----:R-:W-:-:S03]  /*8ea0*/  MOV R72, UR4 ;  /* 0x0000000400487c02 */ /* 0x002fc60008000f00 */
[----:B------:R-:W-:Y:S01]  /*8eb0*/  STG.E desc[UR16][R80.64+0xd0], R118 ;  /* 0x0000d07650007986 */ /* 0x000fe2000c101910 */
[----:B--2---:R-:W-:-:S03]  /*8ec0*/  MOV R71, UR5 ;  /* 0x0000000500477c02 */ /* 0x004fc60008000f00 */
[----:B------:R1:W-:Y:S01]  /*8ed0*/  STG.E desc[UR16][R4.64+0xd4], R68 ;  /* 0x0000d44404007986 */ /* 0x0003e2000c101910 */
[----:B---3--:R-:W-:-:S03]  /*8ee0*/  MOV R70, UR4 ;  /* 0x0000000400467c02 */ /* 0x008fc60008000f00 */
[----:B------:R-:W-:Y:S01]  /*8ef0*/  STG.E desc[UR16][R10.64+0xd8], R126 ;  /* 0x0000d87e0a007986 */ /* 0x000fe2000c101910 */
[----:B0-----:R-:W-:-:S03]  /*8f00*/  MOV R69, UR5 ;  /* 0x0000000500457c02 */ /* 0x001fc60008000f00 */
[----:B------:R-:W-:Y:S04]  /*8f10*/  STG.E desc[UR16][R12.64+0xdc], R132 ;  /* 0x0000dc840c007986 */ /* 0x000fe8000c101910 */
[----:B------:R-:W-:Y:S01]  /*8f20*/  STG.E desc[UR16][R14.64+0xe0], R0 ;  /* 0x0000e0000e007986 */ /* 0x000fe2000c101910 */
[----:B-1----:R-:W-:-:S03]  /*8f30*/  MOV R68, UR4 ;  /* 0x0000000400447c02 */ /* 0x002fc60008000f00 */
[----:B------:R-:W-:Y:S04]  /*8f40*/  STG.E desc[UR16][R16.64+0xe4], R130 ;  /* 0x0000e48210007986 */ /* 0x000fe8000c101910 */
[----:B------:R-:W-:Y:S04]  /*8f50*/  STG.E desc[UR16][R2.64+0xe8], R129 ;  /* 0x0000e88102007986 */ /* 0x000fe8000c101910 */
[----:B------:R-:W-:Y:S04]  /*8f60*/  STG.E desc[UR16][R6.64+0xec], R128 ;  /* 0x0000ec8006007986 */ /* 0x000fe8000c101910 */
[----:B------:R-:W-:Y:S04]  /*8f70*/  STG.E desc[UR16][R8.64+0xf0], R125 ;  /* 0x0000f07d08007986 */ /* 0x000fe8000c101910 */
[----:B------:R-:W-:Y:S04]  /*8f80*/  STG.E desc[UR16][R70.64+0xf4], R61 ;  /* 0x0000f43d46007986 */ /* 0x000fe8000c101910 */
[----:B------:R-:W-:Y:S04]  /*8f90*/  STG.E desc[UR16][R72.64+0xf8], R66 ;  /* 0x0000f84248007986 */ /* 0x000fe8000c101910 */
[----:B------:R0:W-:Y:S04]  /*8fa0*/  STG.E desc[UR16][R4.64+0xfc], R62 ;  /* 0x0000fc3e04007986 */ /* 0x0001e8000c101910 */
[----:B------:R1:W-:Y:S04]  /*8fb0*/  STG.E desc[UR16][R10.64+0x100], R63 ;  /* 0x0001003f0a007986 */ /* 0x0003e8000c101910 */
[----:B------:R-:W-:Y:S04]  /*8fc0*/  STG.E desc[UR16][R12.64+0x104], R64 ;  /* 0x000104400c007986 */ /* 0x000fe8000c101910 */
[----:B------:R-:W-:Y:S01]  /*8fd0*/  STG.E desc[UR16][R14.64+0x108], R65 ;  /* 0x000108410e007986 */ /* 0x000fe2000c101910 */
[----:B0-----:R-:W-:-:S03]  /*8fe0*/  MOV R62, UR4 ;  /* 0x00000004003e7c02 */ /* 0x001fc60008000f00 */
[----:B------:R-:W-:Y:S01]  /*8ff0*/  STG.E desc[UR16][R16.64+0x10c], R53 ;  /* 0x00010c3510007986 */ /* 0x000fe2000c101910 */
[----:B-1----:R-:W-:-:S03]  /*9000*/  MOV R63, UR5 ;  /* 0x00000005003f7c02 */ /* 0x002fc60008000f00 */
[----:B------:R-:W-:Y:S04]  /*9010*/  STG.E desc[UR16][R2.64+0x110], R67 ;  /* 0x0001104302007986 */ /* 0x000fe8000c101910 */
[----:B------:R0:W-:Y:S04]  /*9020*/  STG.E desc[UR16][R6.64+0x114], R54 ;  /* 0x0001143606007986 */ /* 0x0001e8000c101910 */
[----:B------:R-:W-:Y:S04]  /*9030*/  STG.E desc[UR16][R8.64+0x118], R59 ;  /* 0x0001183b08007986 */ /* 0x000fe8000c101910 */
[----:B------:R1:W-:Y:S04]  /*9040*/  STG.E desc[UR16][R68.64+0x11c], R55 ;  /* 0x00011c3744007986 */ /* 0x0003e8000c101910 */
[----:B------:R-:W-:Y:S01]  /*9050*/  STG.E desc[UR16][R70.64+0x120], R56 ;  /* 0x0001203846007986 */ /* 0x000fe2000c101910 */
[----:B0-----:R-:W-:-:S03]  /*9060*/  MOV R54, UR4 ;  /* 0x0000000400367c02 */ /* 0x001fc60008000f00 */
[----:B------:R-:W-:Y:S04]  /*9070*/  STG.E desc[UR16][R4.64+0x124], R57 ;  /* 0x0001243904007986 */ /* 0x000fe8000c101910 */
[----:B------:R-:W-:Y:S01]  /*9080*/  STG.E desc[UR16][R10.64+0x128], R58 ;  /* 0x0001283a0a007986 */ /* 0x000fe2000c101910 */
[----:B-1----:R-:W-:-:S03]  /*9090*/  MOV R55, UR5 ;  /* 0x0000000500377c02 */ /* 0x002fc60008000f00 */
[----:B------:R-:W-:Y:S04]  /*90a0*/  STG.E desc[UR16][R12.64+0x12c], R45 ;  /* 0x00012c2d0c007986 */ /* 0x000fe8000c101910 */
[----:B------:R-:W-:Y:S04]  /*90b0*/  STG.E desc[UR16][R14.64+0x130], R60 ;  /* 0x0001303c0e007986 */ /* 0x000fe8000c101910 */
[----:B------:R0:W-:Y:S04]  /*90c0*/  STG.E desc[UR16][R16.64+0x134], R46 ;  /* 0x0001342e10007986 */ /* 0x0001e8000c101910 */
[----:B------:R-:W-:Y:S04]  /*90d0*/  STG.E desc[UR16][R2.64+0x138], R51 ;  /* 0x0001383302007986 */ /* 0x000fe8000c101910 */
[----:B------:R1:W-:Y:S04]  /*90e0*/  STG.E desc[UR16][R6.64+0x13c], R47 ;  /* 0x00013c2f06007986 */ /* 0x0003e8000c101910 */
[----:B------:R2:W-:Y:S01]  /*90f0*/  STG.E desc[UR16][R8.64+0x140], R48 ;  /* 0x0001403008007986 */ /* 0x0005e2000c101910 */
[----:B0-----:R-:W-:-:S03]  /*9100*/  MOV R46, UR4 ;  /* 0x00000004002e7c02 */ /* 0x001fc60008000f00 */
[----:B------:R0:W-:Y:S04]  /*9110*/  STG.E desc[UR16][R54.64+0x144], R49 ;  /* 0x0001443136007986 */ /* 0x0001e8000c101910 */
[----:B------:R-:W-:Y:S01]  /*9120*/  STG.E desc[UR16][R62.64+0x148], R50 ;  /* 0x000148323e007986 */ /* 0x000fe2000c101910 */
[----:B-1----:R-:W-:-:S03]  /*9130*/  MOV R47, UR5 ;  /* 0x00000005002f7c02 */ /* 0x002fc60008000f00 */
[----:B------:R-:W-:Y:S01]  /*9140*/  STG.E desc[UR16][R4.64+0x14c], R37 ;  /* 0x00014c2504007986 */ /* 0x000fe2000c101910 */
[----:B--2---:R-:W-:-:S03]  /*9150*/  MOV R48, UR4 ;  /* 0x0000000400307c02 */ /* 0x004fc60008000f00 */
[----:B------:R-:W-:Y:S01]  /*9160*/  STG.E desc[UR16][R10.64+0x150], R52 ;  /* 0x000150340a007986 */ /* 0x000fe2000c101910 */
[----:B0-----:R-:W-:-:S03]  /*9170*/  MOV R49, UR5 ;  /* 0x0000000500317c02 */ /* 0x001fc60008000f00 */
        /* <DEDUP_REMOVED lines=56> */
        .weak           $__internal_1_$__cuda_sm20_rcp_rn_f32_slowpath
        .type           $__internal_1_$__cuda_sm20_rcp_rn_f32_slowpath,@function
        .size           $__internal_1_$__cuda_sm20_rcp_rn_f32_slowpath,(.L_x_27 - $__internal_1_$__cuda_sm20_rcp_rn_f32_slowpath)
$__internal_1_$__cuda_sm20_rcp_rn_f32_slowpath:
        /* <DEDUP_REMOVED lines=15> */
.L_x_22:
[----:B------:R-:W-:-:S04]  /*95f0*/  IADD3 R137, PT, PT, R133, -0xfd, RZ ;  /* 0xffffff0385897810 */ /* 0x000fc80007ffe0ff */
[----:B------:R-:W-:-:S13]  /*9600*/  ISETP.GT.U32.AND P0, PT, R137, 0x1, PT ;  /* 0x000000018900780c */ /* 0x000fda0003f04070 */
[----:B------:R-:W-:Y:S05]  /*9610*/  @P0 BRA `(.L_x_24) ;  /* 0x0000000000780947 */ /* 0x000fea0003800000 */
[----:B------:R-:W-:Y:S01]  /*9620*/  LOP3.LUT R126, R239, 0x7fffff, RZ, 0xc0, !PT ;  /* 0x007fffffef7e7812 */ /* 0x000fe200078ec0ff */
[----:B------:R-:W-:-:S03]  /*9630*/  HFMA2 R134, -RZ, RZ, 0, 1.78813934326171875e-07 ;  /* 0x00000003ff867431 */ /* 0x000fc600000001ff */
[----:B------:R-:W-:-:S04]  /*9640*/  LOP3.LUT R126, R126, 0x3f800000, RZ, 0xfc, !PT ;  /* 0x3f8000007e7e7812 */ /* 0x000fc800078efcff */
[----:B------:R-:W0:Y:S01]  /*9650*/  MUFU.RCP R127, R126 ;  /* 0x0000007e007f7308 */ /* 0x000e220000001000 */
[----:B------:R-:W-:Y:S01]  /*9660*/  SHF.L.U32 R134, R134, R137, RZ ;  /* 0x0000008986867219 */ /* 0x000fe200000006ff */
        /* <DEDUP_REMOVED lines=25> */
.L_x_24:
[----:B------:R0:W1:Y:S02]  /*9800*/  MUFU.RCP R127, R239 ;  /* 0x000000ef007f7308 */ /* 0x0000640000001000 */
.L_x_23:
[----:B------:R-:W-:Y:S05]  /*9810*/  BSYNC.RECONVERGENT B1 ;  /* 0x0000000000017941 */ /* 0x000fea0003800200 */
.L_x_21:
[----:B-1----:R-:W-:Y:S01]  /*9820*/  MOV R131, R127 ;  /* 0x0000007f00837202 */ /* 0x002fe20000000f00 */
[----:B------:R-:W-:Y:S01]  /*9830*/  HFMA2 R127, -RZ, RZ, 0, 0 ;  /* 0x00000000ff7f7431 */ /* 0x000fe200000001ff */
[----:B------:R-:W-:-:S04]  /*9840*/  MOV R126, R135 ;  /* 0x00000087007e7202 */ /* 0x000fc80000000f00 */
[----:B0-----:R-:W-:Y:S05]  /*9850*/  RET.REL.NODEC R126 `(_Z23attention_only_loopfreePKfS0_S0_S0_S0_Pfiif) ;  /* 0xffffff647ee87950 */ /* 0x001fea0003c3ffff */
.L_x_25:
        /* <DEDUP_REMOVED lines=10> */
.L_x_27:


//--------------------- .nv.shared.reserved.0     --------------------------
	.section	.nv.shared.reserved.0,"aw",@nobits
	.weak		__nv_reservedSMEM_offset_0_alias
	.size		__nv_reservedSMEM_offset_0_alias, 0, 64
	.other		__nv_reservedSMEM_offset_0_alias,@"STO_CUDA_RESERVED_SHARED STV_DEFAULT"
__nv_reservedSMEM_offset_0_alias:
	.zero		0
	.zero		64


//--------------------- .nv.constant0._Z19attention_only_loopPKfS0_S0_S0_S0_Pfiif --------------------------
	.section	.nv.constant0._Z19attention_only_loopPKfS0_S0_S0_S0_Pfiif,"a",@progbits
	.sectionflags	@""
	.align	4
.nv.constant0._Z19attention_only_loopPKfS0_S0_S0_S0_Pfiif:
	.zero		956


//--------------------- .nv.constant0._Z23attention_only_loopfreePKfS0_S0_S0_S0_Pfiif --------------------------
	.section	.nv.constant0._Z23attention_only_loopfreePKfS0_S0_S0_S0_Pfiif,"a",@progbits
	.sectionflags	@""
	.align	4
.nv.constant0._Z23attention_only_loopfreePKfS0_S0_S0_S0_Pfiif:
	.zero		956


//--------------------- SYMBOLS --------------------------

	.type		.nv.reservedSmem.offset0,@object
	.size		.nv.reservedSmem.offset0,0x4
